	.target	sm_90a

	.elftype	@"ET_EXEC"


//--------------------- .note.nv.tkinfo           --------------------------
	.section	.note.nv.tkinfo,"",@"SHT_NOTE"
	.sectionflags	@"SHF_NOTE_NV_TKINFO"
	.tkinfo
        /*0018*/ 	.word	0x00000002
        /*0030*/ 	.string	""
        /*0030*/ 	.string	"ptxas"
        /*0030*/ 	.string	"Cuda compilation tools, release 13.0, V13.0.88"
        /*0030*/ 	.string	"Build cuda_13.0.r13.0/compiler.36424714_0"
        /*0030*/ 	.string	"-arch sm_90a -m 64 "



//--------------------- .note.nv.cuinfo           --------------------------
	.section	.note.nv.cuinfo,"",@"SHT_NOTE"
	.sectionflags	@"SHF_NOTE_NV_CUINFO"
        /*0018*/ 	.short	0x0002
        /*001a*/ 	.short	0x005a
        /*001c*/ 	.short	0x0082
	.zero		2


//--------------------- .nv.info                  --------------------------
	.section	.nv.info,"",@"SHT_CUDA_INFO"
	.align	4


	//----- nvinfo : EIATTR_REGCOUNT
	.align		4
        /*0000*/ 	.byte	0x04, 0x2f
        /*0002*/ 	.short	(.L_15 - .L_14)
	.align		4
.L_14:
        /*0004*/ 	.word	index@(_ZN7cutlass13device_kernelINS_4gemm6kernel13GemmUniversalIN4cute5tupleIJiiiiEEENS1_10collective13CollectiveMmaINS1_34MainloopSm90TmaGmmaWarpSpecializedILi4ENS5_IJNS4_1CILi1EEESB_SB_EEENS1_32KernelTmaWarpSpecializedPingpongEEENS5_IJNSA_ILi64EEESF_NSA_ILi128EEEEEENS_10bfloat16_tENS5_IJlSB_lEEESI_SJ_NS4_8TiledMMAINS4_8MMA_AtomIJNS4_4SM904GMMA27MMA_64x64x16_F32BF16BF16_SSILNSN_5MajorE0ELSP_0ELNSN_7ScaleInE1ELSQ_1EEEEEENS4_6LayoutISC_NS5_IJNSA_ILi0EEESU_SU_EEEEENS5_IJNS4_10UnderscoreESX_SX_EEEEENS4_13SM90_TMA_LOADENS4_14ComposedLayoutINS4_7SwizzleILi3ELi4ELi3EEENS4_18smem_ptr_flag_bitsILi16EEENST_INS5_IJNSA_ILi8EEESF_EEENS5_IJSF_SB_EEEEEEEvNS4_8identityES10_S1A_vS1B_EENS_8epilogue10collective6detail29Sm90TmaWarpSpecializedAdapterINS1E_15DefaultEpilogueISI_SJ_SJ_NS1D_6thread17LinearCombinationISI_Li1EffLNS1I_9ScaleType4KindE0ELNS_15FloatRoundStyleE2ESI_EENS1_15EpilogueDefaultEEEEEvvEEEEvNT_6ParamsE)
        /*0008*/ 	.word	0x000000a8


	//----- nvinfo : EIATTR_FRAME_SIZE
	.align		4
.L_15:
        /*000c*/ 	.byte	0x04, 0x11
        /*000e*/ 	.short	(.L_17 - .L_16)
	.align		4
.L_16:
        /*0010*/ 	.word	index@(_ZN7cutlass13device_kernelINS_4gemm6kernel13GemmUniversalIN4cute5tupleIJiiiiEEENS1_10collective13CollectiveMmaINS1_34MainloopSm90TmaGmmaWarpSpecializedILi4ENS5_IJNS4_1CILi1EEESB_SB_EEENS1_32KernelTmaWarpSpecializedPingpongEEENS5_IJNSA_ILi64EEESF_NSA_ILi128EEEEEENS_10bfloat16_tENS5_IJlSB_lEEESI_SJ_NS4_8TiledMMAINS4_8MMA_AtomIJNS4_4SM904GMMA27MMA_64x64x16_F32BF16BF16_SSILNSN_5MajorE0ELSP_0ELNSN_7ScaleInE1ELSQ_1EEEEEENS4_6LayoutISC_NS5_IJNSA_ILi0EEESU_SU_EEEEENS5_IJNS4_10UnderscoreESX_SX_EEEEENS4_13SM90_TMA_LOADENS4_14ComposedLayoutINS4_7SwizzleILi3ELi4ELi3EEENS4_18smem_ptr_flag_bitsILi16EEENST_INS5_IJNSA_ILi8EEESF_EEENS5_IJSF_SB_EEEEEEEvNS4_8identityES10_S1A_vS1B_EENS_8epilogue10collective6detail29Sm90TmaWarpSpecializedAdapterINS1E_15DefaultEpilogueISI_SJ_SJ_NS1D_6thread17LinearCombinationISI_Li1EffLNS1I_9ScaleType4KindE0ELNS_15FloatRoundStyleE2ESI_EENS1_15EpilogueDefaultEEEEEvvEEEEvNT_6ParamsE)
        /*0014*/ 	.word	0x00000000


	//----- nvinfo : EIATTR_MIN_STACK_SIZE
	.align		4
.L_17:
        /*0018*/ 	.byte	0x04, 0x12
        /*001a*/ 	.short	(.L_19 - .L_18)
	.align		4
.L_18:
        /*001c*/ 	.word	index@(_ZN7cutlass13device_kernelINS_4gemm6kernel13GemmUniversalIN4cute5tupleIJiiiiEEENS1_10collective13CollectiveMmaINS1_34MainloopSm90TmaGmmaWarpSpecializedILi4ENS5_IJNS4_1CILi1EEESB_SB_EEENS1_32KernelTmaWarpSpecializedPingpongEEENS5_IJNSA_ILi64EEESF_NSA_ILi128EEEEEENS_10bfloat16_tENS5_IJlSB_lEEESI_SJ_NS4_8TiledMMAINS4_8MMA_AtomIJNS4_4SM904GMMA27MMA_64x64x16_F32BF16BF16_SSILNSN_5MajorE0ELSP_0ELNSN_7ScaleInE1ELSQ_1EEEEEENS4_6LayoutISC_NS5_IJNSA_ILi0EEESU_SU_EEEEENS5_IJNS4_10UnderscoreESX_SX_EEEEENS4_13SM90_TMA_LOADENS4_14ComposedLayoutINS4_7SwizzleILi3ELi4ELi3EEENS4_18smem_ptr_flag_bitsILi16EEENST_INS5_IJNSA_ILi8EEESF_EEENS5_IJSF_SB_EEEEEEEvNS4_8identityES10_S1A_vS1B_EENS_8epilogue10collective6detail29Sm90TmaWarpSpecializedAdapterINS1E_15DefaultEpilogueISI_SJ_SJ_NS1D_6thread17LinearCombinationISI_Li1EffLNS1I_9ScaleType4KindE0ELNS_15FloatRoundStyleE2ESI_EENS1_15EpilogueDefaultEEEEEvvEEEEvNT_6ParamsE)
        /*0020*/ 	.word	0x00000000
.L_19:


//--------------------- .nv.compat                --------------------------
	.section	.nv.compat,"",@"SHT_CUDA_COMPAT_INFO"
	.align	4
        /*0000*/ 	.byte	0x02, 0x09, 0x01, 0x00, 0x02, 0x02, 0x04, 0x00, 0x02, 0x05, 0x05, 0x00, 0x03, 0x07, 0x01, 0x01
        /*0010*/ 	.byte	0x02, 0x03, 0x01, 0x00, 0x02, 0x06, 0x01, 0x00, 0x04, 0x0b, 0x08, 0x00, 0x00, 0x00, 0x00, 0x00
        /*0020*/ 	.byte	0x00, 0x00, 0x00, 0x00


//--------------------- .nv.info._ZN7cutlass13device_kernelINS_4gemm6kernel13GemmUniversalIN4cute5tupleIJiiiiEEENS1_10collective13CollectiveMmaINS1_34MainloopSm90TmaGmmaWarpSpecializedILi4ENS5_IJNS4_1CILi1EEESB_SB_EEENS1_32KernelTmaWarpSpecializedPingpongEEENS5_IJNSA_ILi64EEESF_NSA_ILi128EEEEEENS_10bfloat16_tENS5_IJlSB_lEEESI_SJ_NS4_8TiledMMAINS4_8MMA_AtomIJNS4_4SM904GMMA27MMA_64x64x16_F32BF16BF16_SSILNSN_5MajorE0ELSP_0ELNSN_7ScaleInE1ELSQ_1EEEEEENS4_6LayoutISC_NS5_IJNSA_ILi0EEESU_SU_EEEEENS5_IJNS4_10UnderscoreESX_SX_EEEEENS4_13SM90_TMA_LOADENS4_14ComposedLayoutINS4_7SwizzleILi3ELi4ELi3EEENS4_18smem_ptr_flag_bitsILi16EEENST_INS5_IJNSA_ILi8EEESF_EEENS5_IJSF_SB_EEEEEEEvNS4_8identityES10_S1A_vS1B_EENS_8epilogue10collective6detail29Sm90TmaWarpSpecializedAdapterINS1E_15DefaultEpilogueISI_SJ_SJ_NS1D_6thread17LinearCombinationISI_Li1EffLNS1I_9ScaleType4KindE0ELNS_15FloatRoundStyleE2ESI_EENS1_15EpilogueDefaultEEEEEvvEEEEvNT_6ParamsE --------------------------
	.section	.nv.info._ZN7cutlass13device_kernelINS_4gemm6kernel13GemmUniversalIN4cute5tupleIJiiiiEEENS1_10collective13CollectiveMmaINS1_34MainloopSm90TmaGmmaWarpSpecializedILi4ENS5_IJNS4_1CILi1EEESB_SB_EEENS1_32KernelTmaWarpSpecializedPingpongEEENS5_IJNSA_ILi64EEESF_NSA_ILi128EEEEEENS_10bfloat16_tENS5_IJlSB_lEEESI_SJ_NS4_8TiledMMAINS4_8MMA_AtomIJNS4_4SM904GMMA27MMA_64x64x16_F32BF16BF16_SSILNSN_5MajorE0ELSP_0ELNSN_7ScaleInE1ELSQ_1EEEEEENS4_6LayoutISC_NS5_IJNSA_ILi0EEESU_SU_EEEEENS5_IJNS4_10UnderscoreESX_SX_EEEEENS4_13SM90_TMA_LOADENS4_14ComposedLayoutINS4_7SwizzleILi3ELi4ELi3EEENS4_18smem_ptr_flag_bitsILi16EEENST_INS5_IJNSA_ILi8EEESF_EEENS5_IJSF_SB_EEEEEEEvNS4_8identityES10_S1A_vS1B_EENS_8epilogue10collective6detail29Sm90TmaWarpSpecializedAdapterINS1E_15DefaultEpilogueISI_SJ_SJ_NS1D_6thread17LinearCombinationISI_Li1EffLNS1I_9ScaleType4KindE0ELNS_15FloatRoundStyleE2ESI_EENS1_15EpilogueDefaultEEEEEvvEEEEvNT_6ParamsE,"",@"SHT_CUDA_INFO"
	.sectionflags	@""
	.align	4


	//----- nvinfo : EIATTR_CUDA_API_VERSION
	.align		4
        /*0000*/ 	.byte	0x04, 0x37
        /*0002*/ 	.short	(.L_21 - .L_20)
.L_20:
        /*0004*/ 	.word	0x00000082


	//----- nvinfo : EIATTR_KPARAM_INFO
	.align		4
.L_21:
        /*0008*/ 	.byte	0x04, 0x17
        /*000a*/ 	.short	(.L_23 - .L_22)
.L_22:
        /*000c*/ 	.word	0x00000000
        /*0010*/ 	.short	0x0000
        /*0012*/ 	.short	0x0070
        /*0014*/ 	.byte	0x00, 0xf0, 0x01, 0x10


	//----- nvinfo : EIATTR_SPARSE_MMA_MASK
	.align		4
.L_23:
        /*0018*/ 	.byte	0x03, 0x50
        /*001a*/ 	.short	0x0000


	//----- nvinfo : EIATTR_MAXREG_COUNT
	.align		4
        /*001c*/ 	.byte	0x03, 0x1b
        /*001e*/ 	.short	0x00a8


	//----- nvinfo : EIATTR_NUM_BARRIERS
	.align		4
        /*0020*/ 	.byte	0x02, 0x4c
        /*0022*/ 	.byte	0x01
	.zero		1


	//----- nvinfo : EIATTR_EXTERNS
	.align		4
        /*0024*/ 	.byte	0x04, 0x0f
        /*0026*/ 	.short	(.L_25 - .L_24)


	//   ....[0]....
	.align		4
.L_24:
        /*0028*/ 	.word	index@(__assertfail)


	//----- nvinfo : EIATTR_MERCURY_ISA_VERSION
	.align		4
.L_25:
        /*002c*/ 	.byte	0x03, 0x5f
        /*002e*/ 	.short	0x0101


	//----- nvinfo : EIATTR_INT_WARP_WIDE_INSTR_OFFSETS
	.align		4
        /*0030*/ 	.byte	0x04, 0x31
        /*0032*/ 	.short	(.L_27 - .L_26)


	//   ....[0]....
.L_26:
        /*0034*/ 	.word	0x00000470


	//   ....[1]....
        /*0038*/ 	.word	0x00000490


	//   ....[2]....
        /*003c*/ 	.word	0x00000510


	//   ....[3]....
        /*0040*/ 	.word	0x00000520


	//   ....[4]....
        /*0044*/ 	.word	0x00000530


	//   ....[5]....
        /*0048*/ 	.word	0x00000550


	//   ....[6]....
        /*004c*/ 	.word	0x000005b0


	//   ....[7]....
        /*0050*/ 	.word	0x000005d0


	//----- nvinfo : EIATTR_COOP_GROUP_MASK_REGIDS
	.align		4
.L_27:
        /*0054*/ 	.byte	0x04, 0x29
        /*0056*/ 	.short	(.L_29 - .L_28)


	//   ....[0]....
.L_28:
        /*0058*/ 	.word	0xffffffff


	//   ....[1]....
        /*005c*/ 	.word	0xffffffff


	//   ....[2]....
        /*0060*/ 	.word	0xffffffff


	//   ....[3]....
        /*0064*/ 	.word	0xffffffff


	//   ....[4]....
        /*0068*/ 	.word	0xffffffff


	//   ....[5]....
        /*006c*/ 	.word	0xffffffff


	//----- nvinfo : EIATTR_COOP_GROUP_INSTR_OFFSETS
	.align		4
.L_29:
        /*0070*/ 	.byte	0x04, 0x28
        /*0072*/ 	.short	(.L_31 - .L_30)


	//   ....[0]....
.L_30:
        /*0074*/ 	.word	0x00000050


	//   ....[1]....
        /*0078*/ 	.word	0x00000080


	//   ....[2]....
        /*007c*/ 	.word	0x00000180


	//   ....[3]....
        /*0080*/ 	.word	0x00000390


	//   ....[4]....
        /*0084*/ 	.word	0x000003d0


	//   ....[5]....
        /*0088*/ 	.word	0x00000410


	//----- nvinfo : EIATTR_REG_RECONFIG
	.align		4
.L_31:
        /*008c*/ 	.byte	0x01, 0x54
	.zero		2


	//----- nvinfo : EIATTR_SYSCALL_OFFSETS
	.align		4
        /*0090*/ 	.byte	0x04, 0x46
        /*0092*/ 	.short	(.L_33 - .L_32)


	//   ....[0]....
.L_32:
        /*0094*/ 	.word	0x000017f0


	//----- nvinfo : EIATTR_MBARRIER_INSTR_OFFSETS
	.align		4
.L_33:
        /*0098*/ 	.byte	0x04, 0x39
        /*009a*/ 	.short	(.L_35 - .L_34)


	//   ....[0]....
.L_34:
        /*009c*/ 	.word	0x00000300
        /*00a0*/ 	.word	0x000000ff
        /*00a4*/ 	.word	0x00000000
        /*00a8*/ 	.short	0x0100
        /*00aa*/ 	.byte	0x09
	.zero		1


	//   ....[1]....
        /*00ac*/ 	.word	0x00000310
        /*00b0*/ 	.word	0x000000ff
        /*00b4*/ 	.word	0x00000020
        /*00b8*/ 	.short	0x0100
        /*00ba*/ 	.byte	0x09
	.zero		1


	//   ....[2]....
        /*00bc*/ 	.word	0x00000320
        /*00c0*/ 	.word	0x000000ff
        /*00c4*/ 	.word	0x00000008
        /*00c8*/ 	.short	0x0100
        /*00ca*/ 	.byte	0x09
	.zero		1


	//   ....[3]....
        /*00cc*/ 	.word	0x00000330
        /*00d0*/ 	.word	0x000000ff
        /*00d4*/ 	.word	0x00000028
        /*00d8*/ 	.short	0x0100
        /*00da*/ 	.byte	0x09
	.zero		1


	//   ....[4]....
        /*00dc*/ 	.word	0x00000340
        /*00e0*/ 	.word	0x000000ff
        /*00e4*/ 	.word	0x00000010
        /*00e8*/ 	.short	0x0100
        /*00ea*/ 	.byte	0x09
	.zero		1


	//   ....[5]....
        /*00ec*/ 	.word	0x00000350
        /*00f0*/ 	.word	0x000000ff
        /*00f4*/ 	.word	0x00000030
        /*00f8*/ 	.short	0x0100
        /*00fa*/ 	.byte	0x09
	.zero		1


	//   ....[6]....
        /*00fc*/ 	.word	0x00000360
        /*0100*/ 	.word	0x000000ff
        /*0104*/ 	.word	0x00000018
        /*0108*/ 	.short	0x0100
        /*010a*/ 	.byte	0x09
	.zero		1


	//   ....[7]....
        /*010c*/ 	.word	0x00000370
        /*0110*/ 	.word	0x000000ff
        /*0114*/ 	.word	0x00000038
        /*0118*/ 	.short	0x0100
        /*011a*/ 	.byte	0x09
	.zero		1


	//   ....[8]....
        /*011c*/ 	.word	0x000005f0
        /*0120*/ 	.word	0x000000ff
        /*0124*/ 	.word	0x00000070
        /*0128*/ 	.short	0x0100
        /*012a*/ 	.byte	0x09
	.zero		1


	//   ....[9]....
        /*012c*/ 	.word	0x00000600
        /*0130*/ 	.word	0x000000ff
        /*0134*/ 	.word	0x00000078
        /*0138*/ 	.short	0x0100
        /*013a*/ 	.byte	0x09
	.zero		1


	//   ....[10]....
        /*013c*/ 	.word	0x00000640
        /*0140*/ 	.word	0x000000ff
        /*0144*/ 	.word	0x00000050
        /*0148*/ 	.short	0x0100
        /*014a*/ 	.byte	0x0a
	.zero		1


	//   ....[11]....
        /*014c*/ 	.word	0x00000660
        /*0150*/ 	.word	0x000000ff
        /*0154*/ 	.word	0x00000058
        /*0158*/ 	.short	0x0100
        /*015a*/ 	.byte	0x0a
	.zero		1


	//   ....[12]....
        /*015c*/ 	.word	0x00000670
        /*0160*/ 	.word	0x000000ff
        /*0164*/ 	.word	0x00000060
        /*0168*/ 	.short	0x0100
        /*016a*/ 	.byte	0x0a
	.zero		1


	//   ....[13]....
        /*016c*/ 	.word	0x00000680
        /*0170*/ 	.word	0x000000ff
        /*0174*/ 	.word	0x00000068
        /*0178*/ 	.short	0x0100
        /*017a*/ 	.byte	0x0a
	.zero		1


	//   ....[14]....
        /*017c*/ 	.word	0x000016b0
        /*0180*/ 	.word	0x0000003f
        /*0184*/ 	.word	0xfffffff8
        /*0188*/ 	.short	0x010a
        /*018a*/ 	.byte	0x3f
	.zero		1


	//   ....[15]....
        /*018c*/ 	.word	0x00001880
        /*0190*/ 	.word	0x00000003
        /*0194*/ 	.word	0x00000000
        /*0198*/ 	.short	0x010a
        /*019a*/ 	.byte	0x3f
	.zero		1


	//   ....[16]....
        /*019c*/ 	.word	0x000018c0
        /*01a0*/ 	.word	0x00000003
        /*01a4*/ 	.word	0x00000000
        /*01a8*/ 	.short	0x010a
        /*01aa*/ 	.byte	0x3f
	.zero		1


	//   ....[17]....
        /*01ac*/ 	.word	0x00001d80
        /*01b0*/ 	.word	0x000000ff
        /*01b4*/ 	.word	0x00000000
        /*01b8*/ 	.short	0x010a
        /*01ba*/ 	.byte	0x04
	.zero		1


	//   ....[18]....
        /*01bc*/ 	.word	0x00001dc0
        /*01c0*/ 	.word	0x000000ff
        /*01c4*/ 	.word	0x00000000
        /*01c8*/ 	.short	0x010a
        /*01ca*/ 	.byte	0x04
	.zero		1


	//   ....[19]....
        /*01cc*/ 	.word	0x000021f0
        /*01d0*/ 	.word	0x000000ff
        /*01d4*/ 	.word	0x00000000
        /*01d8*/ 	.short	0x0101
        /*01da*/ 	.byte	0x04
	.zero		1


	//   ....[20]....
        /*01dc*/ 	.word	0x000022e0
        /*01e0*/ 	.word	0x00000043
        /*01e4*/ 	.word	0x00000000
        /*01e8*/ 	.short	0x0101
        /*01ea*/ 	.byte	0x34
	.zero		1


	//   ....[21]....
        /*01ec*/ 	.word	0x000023a0
        /*01f0*/ 	.word	0x000000ff
        /*01f4*/ 	.word	0x00000000
        /*01f8*/ 	.short	0x0101
        /*01fa*/ 	.byte	0x04
	.zero		1


	//   ....[22]....
        /*01fc*/ 	.word	0x000023f0
        /*0200*/ 	.word	0x0000003f
        /*0204*/ 	.word	0x00000008
        /*0208*/ 	.short	0x010a
        /*020a*/ 	.byte	0x3f
	.zero		1


	//   ....[23]....
        /*020c*/ 	.word	0x000046d0
        /*0210*/ 	.word	0x00000040
        /*0214*/ 	.word	0x00000000
        /*0218*/ 	.short	0x0101
        /*021a*/ 	.byte	0x34
	.zero		1


	//   ....[24]....
        /*021c*/ 	.word	0x000050e0
        /*0220*/ 	.word	0x00000007
        /*0224*/ 	.word	0x00000020
        /*0228*/ 	.short	0x010a
        /*022a*/ 	.byte	0x3f
	.zero		1


	//   ....[25]....
        /*022c*/ 	.word	0x00005520
        /*0230*/ 	.word	0x00000003
        /*0234*/ 	.word	0x00000078
        /*0238*/ 	.short	0x0101
        /*023a*/ 	.byte	0x3f
	.zero		1


	//   ....[26]....
        /*023c*/ 	.word	0x00005c90
        /*0240*/ 	.word	0x00000007
        /*0244*/ 	.word	0x00000000
        /*0248*/ 	.short	0x010a
        /*024a*/ 	.byte	0x3f
	.zero		1


	//   ....[27]....
        /*024c*/ 	.word	0x00005d10
        /*0250*/ 	.word	0x00000009
        /*0254*/ 	.word	0x00000000
        /*0258*/ 	.short	0x010a
        /*025a*/ 	.byte	0x3f
	.zero		1


	//   ....[28]....
        /*025c*/ 	.word	0x00005da0
        /*0260*/ 	.word	0x00000006
        /*0264*/ 	.word	0x00000000
        /*0268*/ 	.short	0x010a
        /*026a*/ 	.byte	0x3f
	.zero		1


	//   ....[29]....
        /*026c*/ 	.word	0x00005e30
        /*0270*/ 	.word	0x00000003
        /*0274*/ 	.word	0x00000000
        /*0278*/ 	.short	0x010a
        /*027a*/ 	.byte	0x3f
	.zero		1


	//   ....[30]....
        /*027c*/ 	.word	0x00005e90
        /*0280*/ 	.word	0x0000003f
        /*0284*/ 	.word	0xfffffff8
        /*0288*/ 	.short	0x010a
        /*028a*/ 	.byte	0x3f
	.zero		1


	//   ....[31]....
        /*028c*/ 	.word	0x00005ee0
        /*0290*/ 	.word	0x00000003
        /*0294*/ 	.word	0x00000000
        /*0298*/ 	.short	0x010a
        /*029a*/ 	.byte	0x3f
	.zero		1


	//   ....[32]....
        /*029c*/ 	.word	0x00005f40
        /*02a0*/ 	.word	0x00000004
        /*02a4*/ 	.word	0x00000000
        /*02a8*/ 	.short	0x010a
        /*02aa*/ 	.byte	0x3f
	.zero		1


	//   ....[33]....
        /*02ac*/ 	.word	0x00005f90
        /*02b0*/ 	.word	0x0000003f
        /*02b4*/ 	.word	0x00000008
        /*02b8*/ 	.short	0x010a
        /*02ba*/ 	.byte	0x3f
	.zero		1


	//   ....[34]....
        /*02bc*/ 	.word	0x00006060
        /*02c0*/ 	.word	0x00000007
        /*02c4*/ 	.word	0x00000020
        /*02c8*/ 	.short	0x010a
        /*02ca*/ 	.byte	0x3f
	.zero		1


	//   ....[35]....
        /*02cc*/ 	.word	0x00006130
        /*02d0*/ 	.word	0x00000007
        /*02d4*/ 	.word	0x00000000
        /*02d8*/ 	.short	0x010a
        /*02da*/ 	.byte	0x3f
	.zero		1


	//   ....[36]....
        /*02dc*/ 	.word	0x00006180
        /*02e0*/ 	.word	0x00000009
        /*02e4*/ 	.word	0x00000000
        /*02e8*/ 	.short	0x010a
        /*02ea*/ 	.byte	0x3f
	.zero		1


	//   ....[37]....
        /*02ec*/ 	.word	0x000061d0
        /*02f0*/ 	.word	0x00000006
        /*02f4*/ 	.word	0x00000000
        /*02f8*/ 	.short	0x010a
        /*02fa*/ 	.byte	0x3f
	.zero		1


	//----- nvinfo : EIATTR_NUM_MBARRIERS
	.align		4
.L_35:
        /*02fc*/ 	.byte	0x03, 0x38
        /*02fe*/ 	.short	0x000e


	//----- nvinfo : EIATTR_EXIT_INSTR_OFFSETS
	.align		4
        /*0300*/ 	.byte	0x04, 0x1c
        /*0302*/ 	.short	(.L_37 - .L_36)


	//   ....[0]....
.L_36:
        /*0304*/ 	.word	0x00001240


	//   ....[1]....
        /*0308*/ 	.word	0x000012a0


	//   ....[2]....
        /*030c*/ 	.word	0x00004e10


	//   ....[3]....
        /*0310*/ 	.word	0x00004e40


	//   ....[4]....
        /*0314*/ 	.word	0x00005e80


	//----- nvinfo : EIATTR_MAX_THREADS
	.align		4
.L_37:
        /*0318*/ 	.byte	0x04, 0x05
        /*031a*/ 	.short	(.L_39 - .L_38)
.L_38:
        /*031c*/ 	.word	0x00000180
        /*0320*/ 	.word	0x00000001
        /*0324*/ 	.word	0x00000001


	//----- nvinfo : EIATTR_CRS_STACK_SIZE
	.align		4
.L_39:
        /*0328*/ 	.byte	0x04, 0x1e
        /*032a*/ 	.short	(.L_41 - .L_40)
.L_40:
        /*032c*/ 	.word	0x00000000


	//----- nvinfo : EIATTR_CBANK_PARAM_SIZE
	.align		4
.L_41:
        /*0330*/ 	.byte	0x03, 0x19
        /*0332*/ 	.short	0x0470


	//----- nvinfo : EIATTR_PARAM_CBANK
	.align		4
        /*0334*/ 	.byte	0x04, 0x0a
        /*0336*/ 	.short	(.L_43 - .L_42)
	.align		4
.L_42:
        /*0338*/ 	.word	index@(.nv.constant0._ZN7cutlass13device_kernelINS_4gemm6kernel13GemmUniversalIN4cute5tupleIJiiiiEEENS1_10collective13CollectiveMmaINS1_34MainloopSm90TmaGmmaWarpSpecializedILi4ENS5_IJNS4_1CILi1EEESB_SB_EEENS1_32KernelTmaWarpSpecializedPingpongEEENS5_IJNSA_ILi64EEESF_NSA_ILi128EEEEEENS_10bfloat16_tENS5_IJlSB_lEEESI_SJ_NS4_8TiledMMAINS4_8MMA_AtomIJNS4_4SM904GMMA27MMA_64x64x16_F32BF16BF16_SSILNSN_5MajorE0ELSP_0ELNSN_7ScaleInE1ELSQ_1EEEEEENS4_6LayoutISC_NS5_IJNSA_ILi0EEESU_SU_EEEEENS5_IJNS4_10UnderscoreESX_SX_EEEEENS4_13SM90_TMA_LOADENS4_14ComposedLayoutINS4_7SwizzleILi3ELi4ELi3EEENS4_18smem_ptr_flag_bitsILi16EEENST_INS5_IJNSA_ILi8EEESF_EEENS5_IJSF_SB_EEEEEEEvNS4_8identityES10_S1A_vS1B_EENS_8epilogue10collective6detail29Sm90TmaWarpSpecializedAdapterINS1E_15DefaultEpilogueISI_SJ_SJ_NS1D_6thread17LinearCombinationISI_Li1EffLNS1I_9ScaleType4KindE0ELNS_15FloatRoundStyleE2ESI_EENS1_15EpilogueDefaultEEEEEvvEEEEvNT_6ParamsE)
        /*033c*/ 	.short	0x0210
        /*033e*/ 	.short	0x0470


	//----- nvinfo : EIATTR_SW_WAR
	.align		4
.L_43:
        /*0340*/ 	.byte	0x04, 0x36
        /*0342*/ 	.short	(.L_45 - .L_44)
.L_44:
        /*0344*/ 	.word	0x00000008
.L_45:


//--------------------- .nv.callgraph             --------------------------
	.section	.nv.callgraph,"",@"SHT_CUDA_CALLGRAPH"
	.align	4
	.sectionentsize	8
	.align		4
        /*0000*/ 	.word	0x00000000
	.align		4
        /*0004*/ 	.word	0xffffffff
	.align		4
        /*0008*/ 	.word	index@(_ZN7cutlass13device_kernelINS_4gemm6kernel13GemmUniversalIN4cute5tupleIJiiiiEEENS1_10collective13CollectiveMmaINS1_34MainloopSm90TmaGmmaWarpSpecializedILi4ENS5_IJNS4_1CILi1EEESB_SB_EEENS1_32KernelTmaWarpSpecializedPingpongEEENS5_IJNSA_ILi64EEESF_NSA_ILi128EEEEEENS_10bfloat16_tENS5_IJlSB_lEEESI_SJ_NS4_8TiledMMAINS4_8MMA_AtomIJNS4_4SM904GMMA27MMA_64x64x16_F32BF16BF16_SSILNSN_5MajorE0ELSP_0ELNSN_7ScaleInE1ELSQ_1EEEEEENS4_6LayoutISC_NS5_IJNSA_ILi0EEESU_SU_EEEEENS5_IJNS4_10UnderscoreESX_SX_EEEEENS4_13SM90_TMA_LOADENS4_14ComposedLayoutINS4_7SwizzleILi3ELi4ELi3EEENS4_18smem_ptr_flag_bitsILi16EEENST_INS5_IJNSA_ILi8EEESF_EEENS5_IJSF_SB_EEEEEEEvNS4_8identityES10_S1A_vS1B_EENS_8epilogue10collective6detail29Sm90TmaWarpSpecializedAdapterINS1E_15DefaultEpilogueISI_SJ_SJ_NS1D_6thread17LinearCombinationISI_Li1EffLNS1I_9ScaleType4KindE0ELNS_15FloatRoundStyleE2ESI_EENS1_15EpilogueDefaultEEEEEvvEEEEvNT_6ParamsE)
	.align		4
        /*000c*/ 	.word	index@(__assertfail)
	.align		4
        /*0010*/ 	.word	0x00000000
	.align		4
        /*0014*/ 	.word	0xfffffffe
	.align		4
        /*0018*/ 	.word	0x00000000
	.align		4
        /*001c*/ 	.word	0xfffffffd
	.align		4
        /*0020*/ 	.word	0x00000000
	.align		4
        /*0024*/ 	.word	0xfffffffc


//--------------------- .nv.constant4             --------------------------
	.section	.nv.constant4,"a",@progbits
	.align	8
	.align		8
.nv.constant4:
        /*0000*/ 	.dword	__assertfail
	.align		8
        /*0008*/ 	.dword	__unnamed_1
	.align		8
        /*0010*/ 	.dword	_ZN39_INTERNAL_06b6755e_4_k_cu_9a7274af_30294cuda3std3__45__cpo5beginE
	.align		8
        /*0018*/ 	.dword	_ZN39_INTERNAL_06b6755e_4_k_cu_9a7274af_30294cuda3std3__45__cpo3endE
	.align		8
        /*0020*/ 	.dword	_ZN39_INTERNAL_06b6755e_4_k_cu_9a7274af_30294cuda3std3__45__cpo6cbeginE
	.align		8
        /*0028*/ 	.dword	_ZN39_INTERNAL_06b6755e_4_k_cu_9a7274af_30294cuda3std3__45__cpo4cendE
	.align		8
        /*0030*/ 	.dword	_ZN39_INTERNAL_06b6755e_4_k_cu_9a7274af_30294cuda3std3__441_GLOBAL__N__06b6755e_4_k_cu_9a7274af_30296ignoreE
	.align		8
        /*0038*/ 	.dword	_ZN39_INTERNAL_06b6755e_4_k_cu_9a7274af_30294cuda3std3__419piecewise_constructE
	.align		8
        /*0040*/ 	.dword	_ZN39_INTERNAL_06b6755e_4_k_cu_9a7274af_30294cuda3std3__48in_placeE
	.align		8
        /*0048*/ 	.dword	_ZN39_INTERNAL_06b6755e_4_k_cu_9a7274af_30294cuda3std6ranges3__45__cpo4swapE
	.align		8
        /*0050*/ 	.dword	_ZN39_INTERNAL_06b6755e_4_k_cu_9a7274af_30294cuda3std6ranges3__45__cpo9iter_moveE
	.align		8
        /*0058*/ 	.dword	_ZN39_INTERNAL_06b6755e_4_k_cu_9a7274af_30294cute7productE
	.align		8
        /*0060*/ 	.dword	_ZN39_INTERNAL_06b6755e_4_k_cu_9a7274af_30294cute1_E
	.align		8
        /*0068*/ 	.dword	$str$22
	.align		8
        /*0070*/ 	.dword	$str$23


//--------------------- .text._ZN7cutlass13device_kernelINS_4gemm6kernel13GemmUniversalIN4cute5tupleIJiiiiEEENS1_10collective13CollectiveMmaINS1_34MainloopSm90TmaGmmaWarpSpecializedILi4ENS5_IJNS4_1CILi1EEESB_SB_EEENS1_32KernelTmaWarpSpecializedPingpongEEENS5_IJNSA_ILi64EEESF_NSA_ILi128EEEEEENS_10bfloat16_tENS5_IJlSB_lEEESI_SJ_NS4_8TiledMMAINS4_8MMA_AtomIJNS4_4SM904GMMA27MMA_64x64x16_F32BF16BF16_SSILNSN_5MajorE0ELSP_0ELNSN_7ScaleInE1ELSQ_1EEEEEENS4_6LayoutISC_NS5_IJNSA_ILi0EEESU_SU_EEEEENS5_IJNS4_10UnderscoreESX_SX_EEEEENS4_13SM90_TMA_LOADENS4_14ComposedLayoutINS4_7SwizzleILi3ELi4ELi3EEENS4_18smem_ptr_flag_bitsILi16EEENST_INS5_IJNSA_ILi8EEESF_EEENS5_IJSF_SB_EEEEEEEvNS4_8identityES10_S1A_vS1B_EENS_8epilogue10collective6detail29Sm90TmaWarpSpecializedAdapterINS1E_15DefaultEpilogueISI_SJ_SJ_NS1D_6thread17LinearCombinationISI_Li1EffLNS1I_9ScaleType4KindE0ELNS_15FloatRoundStyleE2ESI_EENS1_15EpilogueDefaultEEEEEvvEEEEvNT_6ParamsE --------------------------
	.section	.text._ZN7cutlass13device_kernelINS_4gemm6kernel13GemmUniversalIN4cute5tupleIJiiiiEEENS1_10collective13CollectiveMmaINS1_34MainloopSm90TmaGmmaWarpSpecializedILi4ENS5_IJNS4_1CILi1EEESB_SB_EEENS1_32KernelTmaWarpSpecializedPingpongEEENS5_IJNSA_ILi64EEESF_NSA_ILi128EEEEEENS_10bfloat16_tENS5_IJlSB_lEEESI_SJ_NS4_8TiledMMAINS4_8MMA_AtomIJNS4_4SM904GMMA27MMA_64x64x16_F32BF16BF16_SSILNSN_5MajorE0ELSP_0ELNSN_7ScaleInE1ELSQ_1EEEEEENS4_6LayoutISC_NS5_IJNSA_ILi0EEESU_SU_EEEEENS5_IJNS4_10UnderscoreESX_SX_EEEEENS4_13SM90_TMA_LOADENS4_14ComposedLayoutINS4_7SwizzleILi3ELi4ELi3EEENS4_18smem_ptr_flag_bitsILi16EEENST_INS5_IJNSA_ILi8EEESF_EEENS5_IJSF_SB_EEEEEEEvNS4_8identityES10_S1A_vS1B_EENS_8epilogue10collective6detail29Sm90TmaWarpSpecializedAdapterINS1E_15DefaultEpilogueISI_SJ_SJ_NS1D_6thread17LinearCombinationISI_Li1EffLNS1I_9ScaleType4KindE0ELNS_15FloatRoundStyleE2ESI_EENS1_15EpilogueDefaultEEEEEvvEEEEvNT_6ParamsE,"ax",@progbits
	.align	128
.text._ZN7cutlass13device_kernelINS_4gemm6kernel13GemmUniversalIN4cute5tupleIJiiiiEEENS1_10collective13CollectiveMmaINS1_34MainloopSm90TmaGmmaWarpSpecializedILi4ENS5_IJNS4_1CILi1EEESB_SB_EEENS1_32KernelTmaWarpSpecializedPingpongEEENS5_IJNSA_ILi64EEESF_NSA_ILi128EEEEEENS_10bfloat16_tENS5_IJlSB_lEEESI_SJ_NS4_8TiledMMAINS4_8MMA_AtomIJNS4_4SM904GMMA27MMA_64x64x16_F32BF16BF16_SSILNSN_5MajorE0ELSP_0ELNSN_7ScaleInE1ELSQ_1EEEEEENS4_6LayoutISC_NS5_IJNSA_ILi0EEESU_SU_EEEEENS5_IJNS4_10UnderscoreESX_SX_EEEEENS4_13SM90_TMA_LOADENS4_14ComposedLayoutINS4_7SwizzleILi3ELi4ELi3EEENS4_18smem_ptr_flag_bitsILi16EEENST_INS5_IJNSA_ILi8EEESF_EEENS5_IJSF_SB_EEEEEEEvNS4_8identityES10_S1A_vS1B_EENS_8epilogue10collective6detail29Sm90TmaWarpSpecializedAdapterINS1E_15DefaultEpilogueISI_SJ_SJ_NS1D_6thread17LinearCombinationISI_Li1EffLNS1I_9ScaleType4KindE0ELNS_15FloatRoundStyleE2ESI_EENS1_15EpilogueDefaultEEEEEvvEEEEvNT_6ParamsE:
        .type           _ZN7cutlass13device_kernelINS_4gemm6kernel13GemmUniversalIN4cute5tupleIJiiiiEEENS1_10collective13CollectiveMmaINS1_34MainloopSm90TmaGmmaWarpSpecializedILi4ENS5_IJNS4_1CILi1EEESB_SB_EEENS1_32KernelTmaWarpSpecializedPingpongEEENS5_IJNSA_ILi64EEESF_NSA_ILi128EEEEEENS_10bfloat16_tENS5_IJlSB_lEEESI_SJ_NS4_8TiledMMAINS4_8MMA_AtomIJNS4_4SM904GMMA27MMA_64x64x16_F32BF16BF16_SSILNSN_5MajorE0ELSP_0ELNSN_7ScaleInE1ELSQ_1EEEEEENS4_6LayoutISC_NS5_IJNSA_ILi0EEESU_SU_EEEEENS5_IJNS4_10UnderscoreESX_SX_EEEEENS4_13SM90_TMA_LOADENS4_14ComposedLayoutINS4_7SwizzleILi3ELi4ELi3EEENS4_18smem_ptr_flag_bitsILi16EEENST_INS5_IJNSA_ILi8EEESF_EEENS5_IJSF_SB_EEEEEEEvNS4_8identityES10_S1A_vS1B_EENS_8epilogue10collective6detail29Sm90TmaWarpSpecializedAdapterINS1E_15DefaultEpilogueISI_SJ_SJ_NS1D_6thread17LinearCombinationISI_Li1EffLNS1I_9ScaleType4KindE0ELNS_15FloatRoundStyleE2ESI_EENS1_15EpilogueDefaultEEEEEvvEEEEvNT_6ParamsE,@function
        .size           _ZN7cutlass13device_kernelINS_4gemm6kernel13GemmUniversalIN4cute5tupleIJiiiiEEENS1_10collective13CollectiveMmaINS1_34MainloopSm90TmaGmmaWarpSpecializedILi4ENS5_IJNS4_1CILi1EEESB_SB_EEENS1_32KernelTmaWarpSpecializedPingpongEEENS5_IJNSA_ILi64EEESF_NSA_ILi128EEEEEENS_10bfloat16_tENS5_IJlSB_lEEESI_SJ_NS4_8TiledMMAINS4_8MMA_AtomIJNS4_4SM904GMMA27MMA_64x64x16_F32BF16BF16_SSILNSN_5MajorE0ELSP_0ELNSN_7ScaleInE1ELSQ_1EEEEEENS4_6LayoutISC_NS5_IJNSA_ILi0EEESU_SU_EEEEENS5_IJNS4_10UnderscoreESX_SX_EEEEENS4_13SM90_TMA_LOADENS4_14ComposedLayoutINS4_7SwizzleILi3ELi4ELi3EEENS4_18smem_ptr_flag_bitsILi16EEENST_INS5_IJNSA_ILi8EEESF_EEENS5_IJSF_SB_EEEEEEEvNS4_8identityES10_S1A_vS1B_EENS_8epilogue10collective6detail29Sm90TmaWarpSpecializedAdapterINS1E_15DefaultEpilogueISI_SJ_SJ_NS1D_6thread17LinearCombinationISI_Li1EffLNS1I_9ScaleType4KindE0ELNS_15FloatRoundStyleE2ESI_EENS1_15EpilogueDefaultEEEEEvvEEEEvNT_6ParamsE,(.L_x_132 - _ZN7cutlass13device_kernelINS_4gemm6kernel13GemmUniversalIN4cute5tupleIJiiiiEEENS1_10collective13CollectiveMmaINS1_34MainloopSm90TmaGmmaWarpSpecializedILi4ENS5_IJNS4_1CILi1EEESB_SB_EEENS1_32KernelTmaWarpSpecializedPingpongEEENS5_IJNSA_ILi64EEESF_NSA_ILi128EEEEEENS_10bfloat16_tENS5_IJlSB_lEEESI_SJ_NS4_8TiledMMAINS4_8MMA_AtomIJNS4_4SM904GMMA27MMA_64x64x16_F32BF16BF16_SSILNSN_5MajorE0ELSP_0ELNSN_7ScaleInE1ELSQ_1EEEEEENS4_6LayoutISC_NS5_IJNSA_ILi0EEESU_SU_EEEEENS5_IJNS4_10UnderscoreESX_SX_EEEEENS4_13SM90_TMA_LOADENS4_14ComposedLayoutINS4_7SwizzleILi3ELi4ELi3EEENS4_18smem_ptr_flag_bitsILi16EEENST_INS5_IJNSA_ILi8EEESF_EEENS5_IJSF_SB_EEEEEEEvNS4_8identityES10_S1A_vS1B_EENS_8epilogue10collective6detail29Sm90TmaWarpSpecializedAdapterINS1E_15DefaultEpilogueISI_SJ_SJ_NS1D_6thread17LinearCombinationISI_Li1EffLNS1I_9ScaleType4KindE0ELNS_15FloatRoundStyleE2ESI_EENS1_15EpilogueDefaultEEEEEvvEEEEvNT_6ParamsE)
        .other          _ZN7cutlass13device_kernelINS_4gemm6kernel13GemmUniversalIN4cute5tupleIJiiiiEEENS1_10collective13CollectiveMmaINS1_34MainloopSm90TmaGmmaWarpSpecializedILi4ENS5_IJNS4_1CILi1EEESB_SB_EEENS1_32KernelTmaWarpSpecializedPingpongEEENS5_IJNSA_ILi64EEESF_NSA_ILi128EEEEEENS_10bfloat16_tENS5_IJlSB_lEEESI_SJ_NS4_8TiledMMAINS4_8MMA_AtomIJNS4_4SM904GMMA27MMA_64x64x16_F32BF16BF16_SSILNSN_5MajorE0ELSP_0ELNSN_7ScaleInE1ELSQ_1EEEEEENS4_6LayoutISC_NS5_IJNSA_ILi0EEESU_SU_EEEEENS5_IJNS4_10UnderscoreESX_SX_EEEEENS4_13SM90_TMA_LOADENS4_14ComposedLayoutINS4_7SwizzleILi3ELi4ELi3EEENS4_18smem_ptr_flag_bitsILi16EEENST_INS5_IJNSA_ILi8EEESF_EEENS5_IJSF_SB_EEEEEEEvNS4_8identityES10_S1A_vS1B_EENS_8epilogue10collective6detail29Sm90TmaWarpSpecializedAdapterINS1E_15DefaultEpilogueISI_SJ_SJ_NS1D_6thread17LinearCombinationISI_Li1EffLNS1I_9ScaleType4KindE0ELNS_15FloatRoundStyleE2ESI_EENS1_15EpilogueDefaultEEEEEvvEEEEvNT_6ParamsE,@"STO_CUDA_ENTRY STV_DEFAULT"
_ZN7cutlass13device_kernelINS_4gemm6kernel13GemmUniversalIN4cute5tupleIJiiiiEEENS1_10collective13CollectiveMmaINS1_34MainloopSm90TmaGmmaWarpSpecializedILi4ENS5_IJNS4_1CILi1EEESB_SB_EEENS1_32KernelTmaWarpSpecializedPingpongEEENS5_IJNSA_ILi64EEESF_NSA_ILi128EEEEEENS_10bfloat16_tENS5_IJlSB_lEEESI_SJ_NS4_8TiledMMAINS4_8MMA_AtomIJNS4_4SM904GMMA27MMA_64x64x16_F32BF16BF16_SSILNSN_5MajorE0ELSP_0ELNSN_7ScaleInE1ELSQ_1EEEEEENS4_6LayoutISC_NS5_IJNSA_ILi0EEESU_SU_EEEEENS5_IJNS4_10UnderscoreESX_SX_EEEEENS4_13SM90_TMA_LOADENS4_14ComposedLayoutINS4_7SwizzleILi3ELi4ELi3EEENS4_18smem_ptr_flag_bitsILi16EEENST_INS5_IJNSA_ILi8EEESF_EEENS5_IJSF_SB_EEEEEEEvNS4_8identityES10_S1A_vS1B_EENS_8epilogue10collective6detail29Sm90TmaWarpSpecializedAdapterINS1E_15DefaultEpilogueISI_SJ_SJ_NS1D_6thread17LinearCombinationISI_Li1EffLNS1I_9ScaleType4KindE0ELNS_15FloatRoundStyleE2ESI_EENS1_15EpilogueDefaultEEEEEvvEEEEvNT_6ParamsE:
[----:B------:R-:W0:Y:S01]  /*0000*/  LDC R1, c[0x0][0x28] ;  /* 0x00000a00ff017b82 */ /* 0x000e220000000800 */
[----:B------:R-:W1:Y:S01]  /*0010*/  S2R R4, SR_TID.X ;  /* 0x0000000000047919 */ /* 0x000e620000002100 */
[----:B------:R-:W-:Y:S01]  /*0020*/  ELECT P0, URZ, PT ;  /* 0x00000000003f782f */ /* 0x000fe20003800000 */
[----:B------:R-:W-:Y:S01]  /*0030*/  BSSY B0, `(.L_x_0) ;  /* 0x0000014000007945 */ /* 0x000fe20003800000 */
[----:B-1----:R-:W-:-:S05]  /*0040*/  SHF.R.U32.HI R0, RZ, 0x5, R4 ;  /* 0x00000005ff007819 */ /* 0x002fca0000011604 */
[----:B------:R-:W1:Y:S02]  /*0050*/  SHFL.IDX PT, R2, R0, RZ, 0x1f ;  /* 0x00001fff00027589 */ /* 0x000e6400000e0000 */
[----:B-1----:R-:W-:Y:S02]  /*0060*/  R2UR UR8, R2 ;  /* 0x00000000020872ca */ /* 0x002fe400000e0000 */
[----:B------:R-:W-:-:S05]  /*0070*/  SHF.R.U32.HI R2, RZ, 0x7, R4 ;  /* 0x00000007ff027819 */ /* 0x000fca0000011604 */
[----:B------:R1:W2:Y:S06]  /*0080*/  SHFL.IDX PT, R3, R2, RZ, 0x1f ;  /* 0x00001fff02037589 */ /* 0x0002ac00000e0000 */
[----:B------:R-:W-:Y:S02]  /*0090*/  USHF.R.S32.HI UR4, URZ, 0x1f, UR8 ;  /* 0x0000001f3f047899 */ /* 0x000fe40008011408 */
[----:B------:R-:W-:Y:S02]  /*00a0*/  ISETP.NE.OR P0, PT, RZ, UR8, !P0 ;  /* 0x00000008ff007c0c */ /* 0x000fe4000c705670 */
[----:B------:R-:W-:-:S04]  /*00b0*/  ULEA.HI UR4, UR4, UR8, URZ, 0x2 ;  /* 0x0000000804047291 */ /* 0x000fc8000f8f103f */
[----:B------:R-:W-:-:S04]  /*00c0*/  ULOP3.LUT UR4, UR4, 0xfffffffc, URZ, 0xc0, !UPT ;  /* 0xfffffffc04047892 */ /* 0x000fc8000f8ec03f */
[----:B------:R-:W-:-:S03]  /*00d0*/  UIADD3 UR8, UR8, -UR4, URZ ;  /* 0x8000000408087290 */ /* 0x000fc6000fffe03f */
[----:B01----:R-:W-:Y:S09]  /*00e0*/  @P0 BRA `(.L_x_1) ;  /* 0x0000000000200947 */ /* 0x003ff20003800000 */
[----:B------:R-:W-:Y:S02]  /*00f0*/  ULDC.64 UR4, c[0x0][0x198] ;  /* 0x0000660000047ab9 */ /* 0x000fe40000000a00 */
[----:B------:R-:W-:Y:S02]  /*0100*/  UIADD3 UR6, UP0, UR4, 0xf0, URZ ;  /* 0x000000f004067890 */ /* 0x000fe4000ff1e03f */
[----:B------:R-:W-:Y:S02]  /*0110*/  UIADD3 UR4, UP1, UR4, 0x1f0, URZ ;  /* 0x000001f004047890 */ /* 0x000fe4000ff3e03f */
[----:B------:R-:W-:Y:S02]  /*0120*/  UIADD3.X UR7, URZ, UR5, URZ, UP0, !UPT ;  /* 0x000000053f077290 */ /* 0x000fe400087fe43f */
[----:B------:R-:W-:-:S07]  /*0130*/  UIADD3.X UR5, URZ, UR5, URZ, UP1, !UPT ;  /* 0x000000053f057290 */ /* 0x000fce0008ffe43f */
[----:B------:R0:W-:Y:S02]  /*0140*/  UTMACCTL.PF [UR6] ;  /* 0x00000000060079b9 */ /* 0x0001e40008040000 */
[----:B------:R0:W-:Y:S02]  /*0150*/  UTMACCTL.PF [UR4] ;  /* 0x00000000040079b9 */ /* 0x0001e40008040000 */
[----:B0-----:R-:W-:Y:S01]  /*0160*/  NOP ;  /* 0x0000000000007918 */ /* 0x001fe20000000000 */
.L_x_1:
[----:B------:R-:W-:Y:S05]  /*0170*/  BSYNC B0 ;  /* 0x0000000000007941 */ /* 0x000fea0003800000 */
.L_x_0:
[----:B------:R-:W0:Y:S01]  /*0180*/  SHFL.IDX PT, R5, R0, RZ, 0x1f ;  /* 0x00001fff00057589 */ /* 0x000e2200000e0000 */
[----:B--2---:R-:W-:Y:S01]  /*0190*/  R2UR UR15, R3 ;  /* 0x00000000030f72ca */ /* 0x004fe200000e0000 */
[----:B------:R-:W-:-:S04]  /*01a0*/  UISETP.NE.AND UP0, UPT, UR8, 0x3, UPT ;  /* 0x000000030800788c */ /* 0x000fc8000bf05270 */
[----:B------:R-:W-:-:S08]  /*01b0*/  UISETP.EQ.OR UP0, UPT, UR8, URZ, !UP0 ;  /* 0x0000003f0800728c */ /* 0x000fd0000c702670 */
[----:B------:R-:W-:Y:S02]  /*01c0*/  UIADD3 UR18, UR15, -0x1, URZ ;  /* 0xffffffff0f127890 */ /* 0x000fe4000fffe03f */
[----:B------:R-:W-:Y:S02]  /*01d0*/  UISETP.EQ.AND UP0, UPT, UR15, URZ, UP0 ;  /* 0x0000003f0f00728c */ /* 0x000fe40008702270 */
[----:B------:R-:W-:Y:S02]  /*01e0*/  UISETP.GE.U32.AND UP1, UPT, UR18, 0x2, UPT ;  /* 0x000000021200788c */ /* 0x000fe4000bf26070 */
[----:B------:R-:W-:Y:S01]  /*01f0*/  USEL UR40, URZ, 0x1, !UP0 ;  /* 0x000000013f287887 */ /* 0x000fe2000c000000 */
[----:B0-----:R-:W-:-:S03]  /*0200*/  ISETP.NE.AND P0, PT, R5, RZ, PT ;  /* 0x000000ff0500720c */ /* 0x001fc60003f05270 */
[----:B------:R-:W-:-:S10]  /*0210*/  USEL UR40, UR40, 0x2, UP1 ;  /* 0x0000000228287887 */ /* 0x000fd40008800000 */
[----:B------:R-:W-:Y:S05]  /*0220*/  @P0 BRA `(.L_x_2) ;  /* 0x0000000000580947 */ /* 0x000fea0003800000 */
[----:B------:R-:W0:Y:S01]  /*0230*/  S2UR UR9, SR_CgaCtaId ;  /* 0x00000000000979c3 */ /* 0x000e220000008800 */
[----:B------:R-:W-:Y:S01]  /*0240*/  UMOV UR4, 0x400 ;  /* 0x0000040000047882 */ /* 0x000fe20000000000 */
[----:B------:R-:W-:Y:S01]  /*0250*/  UMOV UR5, 0x1 ;  /* 0x0000000100057882 */ /* 0x000fe20000000000 */
[----:B------:R-:W-:Y:S01]  /*0260*/  UMOV UR6, 0x80 ;  /* 0x0000008000067882 */ /* 0x000fe20000000000 */
[----:B------:R-:W-:Y:S01]  /*0270*/  ELECT P0, URZ, PT ;  /* 0x00000000003f782f */ /* 0x000fe20003800000 */
[----:B------:R-:W-:-:S04]  /*0280*/  UIADD3 UR6, -UR6, 0x100000, URZ ;  /* 0x0010000006067890 */ /* 0x000fc8000fffe13f */
[----:B------:R-:W-:Y:S02]  /*0290*/  USHF.L.U32 UR7, UR6, 0xb, URZ ;  /* 0x0000000b06077899 */ /* 0x000fe4000800063f */
[----:B------:R-:W-:Y:S02]  /*02a0*/  USHF.L.U32 UR6, UR6, 0x1, URZ ;  /* 0x0000000106067899 */ /* 0x000fe4000800063f */
[----:B0-----:R-:W-:Y:S02]  /*02b0*/  ULEA UR9, UR9, UR4, 0x18 ;  /* 0x0000000409097291 */ /* 0x001fe4000f8ec03f */
[----:B------:R-:W-:-:S04]  /*02c0*/  UIADD3 UR4, -UR5, 0x100000, URZ ;  /* 0x0010000005047890 */ /* 0x000fc8000fffe13f */
[----:B------:R-:W-:Y:S02]  /*02d0*/  USHF.L.U32 UR5, UR4, 0xb, URZ ;  /* 0x0000000b04057899 */ /* 0x000fe4000800063f */
[----:B------:R-:W-:Y:S01]  /*02e0*/  USHF.L.U32 UR4, UR4, 0x1, URZ ;  /* 0x0000000104047899 */ /* 0x000fe2000800063f */
[----:B------:R-:W0:Y:S11]  /*02f0*/  FENCE.VIEW.ASYNC.S ;  /* 0x00000000000073c6 */ /* 0x000e360000000000 */
[----:B0-----:R0:W1:Y:S01]  /*0300*/  SYNCS.EXCH.64 URZ, [UR9], UR4 ;  /* 0x00000004093f75b2 */ /* 0x0010620008000100 */
[----:B------:R0:W2:Y:S01]  /*0310*/  SYNCS.EXCH.64 URZ, [UR9+0x20], UR6 ;  /* 0x00002006093f75b2 */ /* 0x0000a20008000100 */
[----:B------:R0:W3:Y:S01]  /*0320*/  SYNCS.EXCH.64 URZ, [UR9+0x8], UR4 ;  /* 0x00000804093f75b2 */ /* 0x0000e20008000100 */
[----:B------:R0:W4:Y:S01]  /*0330*/  SYNCS.EXCH.64 URZ, [UR9+0x28], UR6 ;  /* 0x00002806093f75b2 */ /* 0x0001220008000100 */
[----:B------:R0:W0:Y:S01]  /*0340*/  SYNCS.EXCH.64 URZ, [UR9+0x10], UR4 ;  /* 0x00001004093f75b2 */ /* 0x0000220008000100 */
[----:B------:R0:W0:Y:S01]  /*0350*/  SYNCS.EXCH.64 URZ, [UR9+0x30], UR6 ;  /* 0x00003006093f75b2 */ /* 0x0000220008000100 */
[----:B------:R0:W0:Y:S01]  /*0360*/  SYNCS.EXCH.64 URZ, [UR9+0x18], UR4 ;  /* 0x00001804093f75b2 */ /* 0x0000220008000100 */
[----:B------:R0:W0:Y:S01]  /*0370*/  SYNCS.EXCH.64 URZ, [UR9+0x38], UR6 ;  /* 0x00003806093f75b2 */ /* 0x0000220008000100 */
[----:B------:R-:W-:Y:S01]  /*0380*/  NOP ;  /* 0x0000000000007918 */ /* 0x000fe20000000000 */
.L_x_2:
[----:B------:R-:W5:Y:S01]  /*0390*/  SHFL.IDX PT, R5, R0, RZ, 0x1f ;  /* 0x00001fff00057589 */ /* 0x000f6200000e0000 */
[----:B------:R-:W-:Y:S01]  /*03a0*/  ELECT P0, URZ, PT ;  /* 0x00000000003f782f */ /* 0x000fe20003800000 */
[----:B------:R-:W-:Y:S01]  /*03b0*/  NOP ;  /* 0x0000000000007918 */ /* 0x000fe20000000000 */
[----:B------:R-:W-:Y:S01]  /*03c0*/  ELECT P1, URZ, PT ;  /* 0x00000000003f782f */ /* 0x000fe20003820000 */
[----:B------:R-:W1:Y:S01]  /*03d0*/  SHFL.IDX PT, R3, R0, RZ, 0x1f ;  /* 0x00001fff00037589 */ /* 0x000e6200000e0000 */
[----:B0-----:R-:W-:Y:S01]  /*03e0*/  UMOV UR4, 0x20 ;  /* 0x0000002000047882 */ /* 0x001fe20000000000 */
[----:B------:R-:W-:Y:S01]  /*03f0*/  UMOV UR12, 0x80 ;  /* 0x00000080000c7882 */ /* 0x000fe20000000000 */
[----:B------:R-:W-:Y:S01]  /*0400*/  NOP ;  /* 0x0000000000007918 */ /* 0x000fe20000000000 */
[----:B------:R0:W0:Y:S01]  /*0410*/  SHFL.IDX PT, R63, R2, RZ, 0x1f ;  /* 0x00001fff023f7589 */ /* 0x00002200000e0000 */
[----:B------:R-:W-:Y:S01]  /*0420*/  ULDC.64 UR56, c[0x0][0x208] ;  /* 0x0000820000387ab9 */ /* 0x000fe20000000a00 */
[----:B-----5:R-:W-:-:S02]  /*0430*/  ISETP.NE.OR P0, PT, R5, RZ, !P0 ;  /* 0x000000ff0500720c */ /* 0x020fc40004705670 */
[----:B-1----:R-:W-:Y:S02]  /*0440*/  ISETP.NE.OR P1, PT, R3, RZ, !P1 ;  /* 0x000000ff0300720c */ /* 0x002fe40004f25670 */
[----:B------:R-:W-:-:S04]  /*0450*/  SHF.R.S32.HI R3, RZ, 0x1f, R4 ;  /* 0x0000001fff037819 */ /* 0x000fc80000011404 */
[----:B------:R-:W-:-:S05]  /*0460*/  LEA.HI R3, R3, R4, RZ, 0x7 ;  /* 0x0000000403037211 */ /* 0x000fca00078f38ff */
[----:B------:R-:W-:Y:S01]  /*0470*/  VOTEU.ALL UP0, P0 ;  /* 0x00000000003f7886 */ /* 0x000fe20000000000 */
[----:B------:R-:W-:Y:S01]  /*0480*/  LOP3.LUT R3, R3, 0xffffff80, RZ, 0xc0, !PT ;  /* 0xffffff8003037812 */ /* 0x000fe200078ec0ff */
[----:B------:R-:W-:-:S03]  /*0490*/  VOTEU.ALL UP1, P1 ;  /* 0x00000000003f7886 */ /* 0x000fc60000820000 */
[----:B------:R-:W1:Y:S01]  /*04a0*/  @!UP0 S2UR UR7, SR_CgaCtaId ;  /* 0x00000000000789c3 */ /* 0x000e620000008800 */
[----:B------:R-:W-:Y:S01]  /*04b0*/  @!UP0 UMOV UR6, 0x400 ;  /* 0x0000040000068882 */ /* 0x000fe20000000000 */
[----:B------:R-:W-:-:S04]  /*04c0*/  @!UP0 UIADD3 UR4, -UR4, 0x100000, URZ ;  /* 0x0010000004048890 */ /* 0x000fc8000fffe13f */
[----:B------:R-:W-:Y:S02]  /*04d0*/  @!UP0 USHF.L.U32 UR5, UR4, 0xb, URZ ;  /* 0x0000000b04058899 */ /* 0x000fe4000800063f */
[----:B------:R-:W-:Y:S01]  /*04e0*/  @!UP0 USHF.L.U32 UR4, UR4, 0x1, URZ ;  /* 0x0000000104048899 */ /* 0x000fe2000800063f */
[----:B------:R-:W-:Y:S01]  /*04f0*/  IMAD.IADD R3, R4, 0x1, -R3 ;  /* 0x0000000104037824 */ /* 0x000fe200078e0a03 */
[----:B------:R-:W-:Y:S01]  /*0500*/  @!UP1 UMOV UR10, 0x400 ;  /* 0x00000400000a9882 */ /* 0x000fe20000000000 */
[----:B------:R-:W-:Y:S01]  /*0510*/  VOTEU.ALL UP2, P1 ;  /* 0x00000000003f7886 */ /* 0x000fe20000840000 */
[----:B------:R-:W-:Y:S01]  /*0520*/  VOTEU.ALL UP3, P1 ;  /* 0x00000000003f7886 */ /* 0x000fe20000860000 */
[----:B------:R-:W-:Y:S01]  /*0530*/  VOTEU.ALL UP4, P1 ;  /* 0x00000000003f7886 */ /* 0x000fe20000880000 */
[----:B------:R-:W5:Y:S01]  /*0540*/  @!UP1 S2UR UR11, SR_CgaCtaId ;  /* 0x00000000000b99c3 */ /* 0x000f620000008800 */
[----:B------:R-:W-:Y:S01]  /*0550*/  VOTEU.ALL UP5, P1 ;  /* 0x00000000003f7886 */ /* 0x000fe200008a0000 */
[----:B------:R-:W-:Y:S01]  /*0560*/  ISETP.NE.AND P1, PT, RZ, UR15, PT ;  /* 0x0000000fff007c0c */ /* 0x000fe2000bf25270 */
[----:B-1----:R-:W-:-:S02]  /*0570*/  @!UP0 ULEA UR9, UR7, UR6, 0x18 ;  /* 0x0000000607098291 */ /* 0x002fc4000f8ec03f */
[----:B------:R-:W-:-:S04]  /*0580*/  @!UP1 UIADD3 UR6, -UR12, 0x100000, URZ ;  /* 0x001000000c069890 */ /* 0x000fc8000fffe13f */
[----:B------:R-:W-:Y:S02]  /*0590*/  @!UP1 USHF.L.U32 UR7, UR6, 0xb, URZ ;  /* 0x0000000b06079899 */ /* 0x000fe4000800063f */
[----:B------:R-:W-:Y:S01]  /*05a0*/  @!UP1 USHF.L.U32 UR6, UR6, 0x1, URZ ;  /* 0x0000000106069899 */ /* 0x000fe2000800063f */
[----:B------:R-:W-:Y:S01]  /*05b0*/  VOTEU.ALL UP0, P0 ;  /* 0x00000000003f7886 */ /* 0x000fe20000000000 */
[----:B-----5:R-:W-:Y:S01]  /*05c0*/  @!UP1 ULEA UR10, UR11, UR10, 0x18 ;  /* 0x0000000a0b0a9291 */ /* 0x020fe2000f8ec03f */
[----:B------:R-:W-:Y:S01]  /*05d0*/  VOTEU.ALL UP1, P0 ;  /* 0x00000000003f7886 */ /* 0x000fe20000020000 */
[----:B------:R-:W1:Y:S02]  /*05e0*/  FENCE.VIEW.ASYNC.S ;  /* 0x00000000000073c6 */ /* 0x000e640000000000 */
[----:B-1----:R-:W2:Y:S02]  /*05f0*/  @!UP0 SYNCS.EXCH.64 URZ, [UR9+0x70], UR4 ;  /* 0x00007004093f85b2 */ /* 0x002ea40008000100 */
[----:B------:R1:W2:Y:S01]  /*0600*/  @!UP1 SYNCS.EXCH.64 URZ, [UR9+0x78], UR4 ;  /* 0x00007804093f95b2 */ /* 0x0002a20008000100 */
[----:B------:R-:W-:Y:S01]  /*0610*/  NOP ;  /* 0x0000000000007918 */ /* 0x000fe20000000000 */
[----:B-1----:R-:W-:-:S02]  /*0620*/  ULDC.64 UR4, c[0x0][0x598] ;  /* 0x0001660000047ab9 */ /* 0x002fc40000000a00 */
[----:B------:R-:W-:Y:S02]  /*0630*/  ISETP.NE.U32.AND P0, PT, RZ, UR4, PT ;  /* 0x00000004ff007c0c */ /* 0x000fe4000bf05070 */
[----:B------:R1:W2:Y:S02]  /*0640*/  @!UP2 SYNCS.EXCH.64 URZ, [UR10+0x50], UR6 ;  /* 0x000050060a3fa5b2 */ /* 0x0002a40008000100 */
[----:B------:R-:W-:Y:S01]  /*0650*/  ISETP.NE.AND.EX P0, PT, RZ, UR5, PT, P0 ;  /* 0x00000005ff007c0c */ /* 0x000fe2000bf05300 */
[----:B------:R1:W2:Y:S01]  /*0660*/  @!UP3 SYNCS.EXCH.64 URZ, [UR10+0x58], UR6 ;  /* 0x000058060a3fb5b2 */ /* 0x0002a20008000100 */
[----:B------:R1:W2:Y:S01]  /*0670*/  @!UP4 SYNCS.EXCH.64 URZ, [UR10+0x60], UR6 ;  /* 0x000060060a3fc5b2 */ /* 0x0002a20008000100 */
[----:B------:R1:W2:Y:S01]  /*0680*/  @!UP5 SYNCS.EXCH.64 URZ, [UR10+0x68], UR6 ;  /* 0x000068060a3fd5b2 */ /* 0x0002a20008000100 */
[----:B------:R-:W-:Y:S01]  /*0690*/  NOP ;  /* 0x0000000000007918 */ /* 0x000fe20000000000 */
[----:B--234-:R-:W-:Y:S08]  /*06a0*/  BAR.SYNC.DEFER_BLOCKING 0x0 ;  /* 0x0000000000007b1d */ /* 0x01cff00000010000 */
[----:B01----:R-:W-:Y:S05]  /*06b0*/  @!P0 BRA `(.L_x_3) ;  /* 0x00000000001c8947 */ /* 0x003fea0003800000 */
[----:B------:R-:W0:Y:S02]  /*06c0*/  LDC.64 R6, c[0x0][0x598] ;  /* 0x00016600ff067b82 */ /* 0x000e240000000a00 */
[----:B0-----:R-:W2:Y:S02]  /*06d0*/  LDG.E.64 R6, desc[UR56][R6.64] ;  /* 0x0000003806067981 */ /* 0x001ea4000c1e1b00 */
[----:B--2---:R-:W-:-:S04]  /*06e0*/  ISETP.NE.U32.AND P0, PT, R6, RZ, PT ;  /* 0x000000ff0600720c */ /* 0x004fc80003f05070 */
[----:B------:R-:W-:-:S13]  /*06f0*/  ISETP.NE.AND.EX P0, PT, R7, RZ, PT, P0 ;  /* 0x000000ff0700720c */ /* 0x000fda0003f05300 */
[----:B------:R-:W-:Y:S05]  /*0700*/  @!P0 BRA `(.L_x_3) ;  /* 0x0000000000088947 */ /* 0x000fea0003800000 */
[----:B------:R1:W5:Y:S01]  /*0710*/  LD.E R22, desc[UR56][R6.64] ;  /* 0x0000003806167980 */ /* 0x000362000c101900 */
[----:B------:R-:W-:Y:S05]  /*0720*/  BRA `(.L_x_4) ;  /* 0x0000000000247947 */ /* 0x000fea0003800000 */
.L_x_3:
[----:B------:R-:W-:Y:S02]  /*0730*/  ULDC.64 UR4, c[0x0][0x588] ;  /* 0x0001620000047ab9 */ /* 0x000fe40000000a00 */
[----:B------:R-:W-:-:S04]  /*0740*/  ISETP.NE.U32.AND P0, PT, RZ, UR4, PT ;  /* 0x00000004ff007c0c */ /* 0x000fc8000bf05070 */
[----:B------:R-:W-:-:S13]  /*0750*/  ISETP.NE.AND.EX P0, PT, RZ, UR5, PT, P0 ;  /* 0x00000005ff007c0c */ /* 0x000fda000bf05300 */
[----:B------:R-:W-:Y:S05]  /*0760*/  @!P0 BRA `(.L_x_5) ;  /* 0x00000000000c8947 */ /* 0x000fea0003800000 */
[----:B------:R-:W0:Y:S02]  /*0770*/  LDC.64 R22, c[0x0][0x588] ;  /* 0x00016200ff167b82 */ /* 0x000e240000000a00 */
[----:B0-----:R0:W5:Y:S01]  /*0780*/  LDG.E R22, desc[UR56][R22.64] ;  /* 0x0000003816167981 */ /* 0x001162000c1e1900 */
[----:B------:R-:W-:Y:S05]  /*0790*/  BRA `(.L_x_4) ;  /* 0x0000000000087947 */ /* 0x000fea0003800000 */
.L_x_5:
[----:B------:R-:W-:Y:S02]  /*07a0*/  ULDC UR4, c[0x0][0x580] ;  /* 0x0001600000047ab9 */ /* 0x000fe40000000800 */
[----:B------:R-:W-:-:S07]  /*07b0*/  IMAD.U32 R22, RZ, RZ, UR4 ;  /* 0x00000004ff167e24 */ /* 0x000fce000f8e00ff */
.L_x_4:
[----:B------:R-:W-:Y:S02]  /*07c0*/  ULDC.64 UR4, c[0x0][0x5a0] ;  /* 0x0001680000047ab9 */ /* 0x000fe40000000a00 */
[----:B------:R-:W-:-:S04]  /*07d0*/  ISETP.NE.U32.AND P0, PT, RZ, UR4, PT ;  /* 0x00000004ff007c0c */ /* 0x000fc8000bf05070 */
[----:B------:R-:W-:-:S13]  /*07e0*/  ISETP.NE.AND.EX P0, PT, RZ, UR5, PT, P0 ;  /* 0x00000005ff007c0c */ /* 0x000fda000bf05300 */
[----:B------:R-:W-:Y:S05]  /*07f0*/  @!P0 BRA `(.L_x_6) ;  /* 0x00000000001c8947 */ /* 0x000fea0003800000 */
[----:B-1----:R-:W1:Y:S02]  /*0800*/  LDC.64 R6, c[0x0][0x5a0] ;  /* 0x00016800ff067b82 */ /* 0x002e640000000a00 */
[----:B-1----:R-:W2:Y:S02]  /*0810*/  LDG.E.64 R6, desc[UR56][R6.64] ;  /* 0x0000003806067981 */ /* 0x002ea4000c1e1b00 */
[----:B--2---:R-:W-:-:S04]  /*0820*/  ISETP.NE.U32.AND P0, PT, R6, RZ, PT ;  /* 0x000000ff0600720c */ /* 0x004fc80003f05070 */
[----:B------:R-:W-:-:S13]  /*0830*/  ISETP.NE.AND.EX P0, PT, R7, RZ, PT, P0 ;  /* 0x000000ff0700720c */ /* 0x000fda0003f05300 */
[----:B------:R-:W-:Y:S05]  /*0840*/  @!P0 BRA `(.L_x_6) ;  /* 0x0000000000088947 */ /* 0x000fea0003800000 */
[----:B0-----:R2:W5:Y:S01]  /*0850*/  LD.E R23, desc[UR56][R6.64] ;  /* 0x0000003806177980 */ /* 0x001562000c101900 */
[----:B------:R-:W-:Y:S05]  /*0860*/  BRA `(.L_x_7) ;  /* 0x0000000000247947 */ /* 0x000fea0003800000 */
.L_x_6:
[----:B------:R-:W-:Y:S02]  /*0870*/  ULDC.64 UR4, c[0x0][0x590] ;  /* 0x0001640000047ab9 */ /* 0x000fe40000000a00 */
[----:B------:R-:W-:-:S04]  /*0880*/  ISETP.NE.U32.AND P0, PT, RZ, UR4, PT ;  /* 0x00000004ff007c0c */ /* 0x000fc8000bf05070 */
[----:B------:R-:W-:-:S13]  /*0890*/  ISETP.NE.AND.EX P0, PT, RZ, UR5, PT, P0 ;  /* 0x00000005ff007c0c */ /* 0x000fda000bf05300 */
[----:B------:R-:W-:Y:S05]  /*08a0*/  @!P0 BRA `(.L_x_8) ;  /* 0x00000000000c8947 */ /* 0x000fea0003800000 */
[----:B-1----:R-:W0:Y:S02]  /*08b0*/  LDC.64 R6, c[0x0][0x590] ;  /* 0x00016400ff067b82 */ /* 0x002e240000000a00 */
[----:B0-----:R0:W5:Y:S01]  /*08c0*/  LDG.E R23, desc[UR56][R6.64] ;  /* 0x0000003806177981 */ /* 0x001162000c1e1900 */
[----:B------:R-:W-:Y:S05]  /*08d0*/  BRA `(.L_x_7) ;  /* 0x0000000000087947 */ /* 0x000fea0003800000 */
.L_x_8:
[----:B------:R-:W-:Y:S02]  /*08e0*/  ULDC UR4, c[0x0][0x584] ;  /* 0x0001610000047ab9 */ /* 0x000fe40000000800 */
[----:B0-----:R-:W-:-:S07]  /*08f0*/  IMAD.U32 R23, RZ, RZ, UR4 ;  /* 0x00000004ff177e24 */ /* 0x001fce000f8e00ff */
.L_x_7:
[----:B------:R-:W3:Y:S01]  /*0900*/  S2UR UR10, SR_CTAID.Y ;  /* 0x00000000000a79c3 */ /* 0x000ee20000002600 */
[----:B------:R-:W-:Y:S01]  /*0910*/  ULDC UR5, c[0x0][0x65c] ;  /* 0x0001970000057ab9 */ /* 0x000fe20000000800 */
[----:B------:R-:W-:Y:S01]  /*0920*/  UISETP.NE.AND UP0, UPT, UR15, 0x2, UPT ;  /* 0x000000020f00788c */ /* 0x000fe2000bf05270 */
[----:B------:R-:W-:Y:S01]  /*0930*/  IMAD.MOV.U32 R18, RZ, RZ, -0x1 ;  /* 0xffffffffff127424 */ /* 0x000fe200078e00ff */
[----:B------:R-:W-:Y:S01]  /*0940*/  UISETP.NE.AND UP2, UPT, UR5, 0x1, UPT ;  /* 0x000000010500788c */ /* 0x000fe2000bf45270 */
[----:B------:R-:W-:Y:S02]  /*0950*/  IMAD.MOV.U32 R2, RZ, RZ, -0x1 ;  /* 0xffffffffff027424 */ /* 0x000fe400078e00ff */
[----:B------:R-:W-:Y:S01]  /*0960*/  IMAD.MOV.U32 R19, RZ, RZ, -0x1 ;  /* 0xffffffffff137424 */ /* 0x000fe200078e00ff */
[----:B------:R-:W4:Y:S01]  /*0970*/  S2UR UR4, SR_CTAID.X ;  /* 0x00000000000479c3 */ /* 0x000f220000002500 */
[----:B------:R-:W-:-:S06]  /*0980*/  UP2UR UR38, UPR, URZ, 0x4 ;  /* 0x000000043f267883 */ /* 0x000fcc0008000000 */
[----:B------:R-:W-:Y:S01]  /*0990*/  @UP2 ULDC UR12, c[0x0][0x10] ;  /* 0x00000400000c2ab9 */ /* 0x000fe20000000800 */
[----:B------:R-:W-:Y:S01]  /*09a0*/  @UP2 UMOV UR7, URZ ;  /* 0x0000003f00072c82 */ /* 0x000fe20008000000 */
[----:B------:R-:W-:Y:S01]  /*09b0*/  @UP2 UMOV UR5, URZ ;  /* 0x0000003f00052c82 */ /* 0x000fe20008000000 */
[----:B012---:R-:W0:Y:S01]  /*09c0*/  LDC.64 R6, c[0x0][0x650] ;  /* 0x00019400ff067b82 */ /* 0x007e220000000a00 */
[----:B---3--:R-:W-:Y:S02]  /*09d0*/  @UP2 UMOV UR9, UR10 ;  /* 0x0000000a00092c82 */ /* 0x008fe40008000000 */
[----:B------:R-:W-:Y:S01]  /*09e0*/  @UP2 UMOV UR6, UR9 ;  /* 0x0000000900062c82 */ /* 0x000fe20008000000 */
[----:B------:R-:W-:Y:S01]  /*09f0*/  @!UP2 UMOV UR9, UR10 ;  /* 0x0000000a0009ac82 */ /* 0x000fe20008000000 */
[----:B----4-:R-:W-:-:S03]  /*0a00*/  @UP2 UIMAD.WIDE.U32 UR12, UR4, UR12, UR6 ;  /* 0x0000000c040c22a5 */ /* 0x010fc6000f8e0006 */
[----:B------:R-:W-:Y:S01]  /*0a10*/  @!UP2 ULDC UR6, c[0x0][0xc] ;  /* 0x000003000006aab9 */ /* 0x000fe20000000800 */
[----:B------:R-:W-:Y:S01]  /*0a20*/  @UP2 UIADD3 UR14, UR13, UR5, URZ ;  /* 0x000000050d0e2290 */ /* 0x000fe2000fffe03f */
[----:B------:R-:W-:Y:S02]  /*0a30*/  ULDC UR10, c[0x0][0xc] ;  /* 0x00000300000a7ab9 */ /* 0x000fe40000000800 */
[----:B------:R-:W-:Y:S01]  /*0a40*/  UMOV UR5, URZ ;  /* 0x0000003f00057c82 */ /* 0x000fe20008000000 */
[----:B------:R-:W-:Y:S01]  /*0a50*/  ULDC UR11, c[0x0][0x10] ;  /* 0x00000400000b7ab9 */ /* 0x000fe20000000800 */
[----:B------:R-:W-:Y:S02]  /*0a60*/  @!UP2 UIMAD.WIDE.U32 UR6, UR6, UR9, UR4 ;  /* 0x000000090606a2a5 */ /* 0x000fe4000f8e0004 */
[----:B------:R-:W-:Y:S01]  /*0a70*/  UIMAD.WIDE.U32 UR10, UR10, UR11, URZ ;  /* 0x0000000b0a0a72a5 */ /* 0x000fe2000f8e003f */
[----:B------:R-:W-:-:S03]  /*0a80*/  ULDC UR13, c[0x0][0x14] ;  /* 0x00000500000d7ab9 */ /* 0x000fc60000000800 */
[----:B------:R-:W-:Y:S02]  /*0a90*/  UIMAD.WIDE.U32 UR54, UR10, UR13, URZ ;  /* 0x0000000d0a3672a5 */ /* 0x000fe4000f8e003f */
[----:B------:R-:W-:Y:S01]  /*0aa0*/  UIMAD UR39, UR11, UR13, URZ ;  /* 0x0000000d0b2772a4 */ /* 0x000fe2000f8e023f */
[----:B------:R-:W-:Y:S01]  /*0ab0*/  @!UP2 UMOV UR12, UR6 ;  /* 0x00000006000cac82 */ /* 0x000fe20008000000 */
[----:B------:R-:W-:Y:S02]  /*0ac0*/  @!UP2 UMOV UR14, UR7 ;  /* 0x00000007000eac82 */ /* 0x000fe40008000000 */
[----:B------:R-:W-:Y:S02]  /*0ad0*/  UIADD3 UR39, UR55, UR39, URZ ;  /* 0x0000002737277290 */ /* 0x000fe4000fffe03f */
[----:B------:R-:W-:-:S04]  /*0ae0*/  UIADD3 UR6, UP1, UR12, UR54, URZ ;  /* 0x000000360c067290 */ /* 0x000fc8000ff3e03f */
[----:B------:R-:W-:Y:S02]  /*0af0*/  UIADD3.X UR7, UR14, UR39, URZ, UP1, !UPT ;  /* 0x000000270e077290 */ /* 0x000fe40008ffe43f */
[----:B------:R-:W-:Y:S02]  /*0b00*/  USEL UR6, UR6, UR12, !UP0 ;  /* 0x0000000c06067287 */ /* 0x000fe4000c000000 */
[----:B------:R-:W-:-:S04]  /*0b10*/  USEL UR7, UR7, UR14, !UP0 ;  /* 0x0000000e07077287 */ /* 0x000fc8000c000000 */
[----:B0-----:R-:W-:Y:S01]  /*0b20*/  ISETP.LE.U32.AND P0, PT, R6, UR6, PT ;  /* 0x0000000606007c0c */ /* 0x001fe2000bf03070 */
[----:B------:R-:W-:Y:S02]  /*0b30*/  IMAD.U32 R16, RZ, RZ, UR6 ;  /* 0x00000006ff107e24 */ /* 0x000fe4000f8e00ff */
[----:B------:R-:W-:Y:S02]  /*0b40*/  IMAD.U32 R0, RZ, RZ, UR7 ;  /* 0x00000007ff007e24 */ /* 0x000fe4000f8e00ff */
[----:B------:R-:W-:-:S03]  /*0b50*/  IMAD.U32 R17, RZ, RZ, UR7 ;  /* 0x00000007ff117e24 */ /* 0x000fc6000f8e00ff */
[----:B------:R-:W-:Y:S02]  /*0b60*/  ISETP.GE.U32.AND.EX P0, PT, R0, R7, PT, P0 ;  /* 0x000000070000720c */ /* 0x000fe40003f06100 */
[----:B------:R-:W-:-:S11]  /*0b70*/  PRMT R0, RZ, 0x7610, R0 ;  /* 0x00007610ff007816 */ /* 0x000fd60000000000 */
[----:B------:R-:W-:Y:S05]  /*0b80*/  @P0 BRA `(.L_x_9) ;  /* 0x00000004008c0947 */ /* 0x000fea0003800000 */
[----:B------:R-:W-:Y:S01]  /*0b90*/  I2FP.F32.U32 R0, UR4 ;  /* 0x0000000400007c45 */ /* 0x000fe20008201000 */
[----:B------:R-:W-:Y:S01]  /*0ba0*/  ULDC.64 UR16, c[0x0][0x628] ;  /* 0x00018a0000107ab9 */ /* 0x000fe20000000a00 */
[----:B------:R-:W-:Y:S01]  /*0bb0*/  ULDC UR6, c[0x0][0x150] ;  /* 0x0000540000067ab9 */ /* 0x000fe20000000800 */
[----:B------:R-:W-:Y:S01]  /*0bc0*/  ISETP.NE.U32.AND P0, PT, RZ, UR16, PT ;  /* 0x00000010ff007c0c */ /* 0x000fe2000bf05070 */
[----:B------:R-:W-:Y:S01]  /*0bd0*/  ULDC UR15, c[0x0][0x630] ;  /* 0x00018c00000f7ab9 */ /* 0x000fe20000000800 */
[----:B------:R-:W-:Y:S01]  /*0be0*/  FMUL R0, R0, UR6 ;  /* 0x0000000600007c20 */ /* 0x000fe20008400000 */
[----:B------:R-:W-:Y:S01]  /*0bf0*/  R2UR UR19, R16 ;  /* 0x00000000101372ca */ /* 0x000fe200000e0000 */
[----:B------:R-:W-:Y:S01]  /*0c00*/  ULDC UR21, c[0x0][0x154] ;  /* 0x0000550000157ab9 */ /* 0x000fe20000000800 */
[----:B------:R-:W-:Y:S01]  /*0c10*/  ISETP.NE.AND.EX P0, PT, RZ, UR17, PT, P0 ;  /* 0x00000011ff007c0c */ /* 0x000fe2000bf05300 */
[----:B------:R0:W1:Y:S01]  /*0c20*/  F2I.U32.TRUNC.NTZ R2, R0 ;  /* 0x0000000000027305 */ /* 0x000062000020f000 */
[----:B------:R-:W-:-:S02]  /*0c30*/  R2UR UR20, R17 ;  /* 0x00000000111472ca */ /* 0x000fc400000e0000 */
[----:B------:R-:W-:Y:S02]  /*0c40*/  R2UR UR6, R16 ;  /* 0x00000000100672ca */ /* 0x000fe400000e0000 */
[----:B------:R-:W-:-:S07]  /*0c50*/  R2UR UR7, R17 ;  /* 0x00000000110772ca */ /* 0x000fce00000e0000 */
[----:B0-----:R-:W-:Y:S08]  /*0c60*/  @!P0 BRA `(.L_x_10) ;  /* 0x0000000000308947 */ /* 0x001ff00003800000 */
[----:B------:R-:W-:Y:S01]  /*0c70*/  R2UR UR6, R16 ;  /* 0x00000000100672ca */ /* 0x000fe200000e0000 */
[----:B------:R-:W-:Y:S01]  /*0c80*/  ULDC UR12, c[0x0][0x634] ;  /* 0x00018d00000c7ab9 */ /* 0x000fe20000000800 */
[----:B------:R-:W-:-:S11]  /*0c90*/  R2UR UR14, R17 ;  /* 0x00000000110e72ca */ /* 0x000fd600000e0000 */
[----:B------:R-:W-:-:S04]  /*0ca0*/  UIADD3 UR12, UP1, UR6, UR12, URZ ;  /* 0x0000000c060c7290 */ /* 0x000fc8000ff3e03f */
[----:B------:R-:W-:-:S04]  /*0cb0*/  UIADD3.X UR14, URZ, UR14, URZ, UP1, !UPT ;  /* 0x0000000e3f0e7290 */ /* 0x000fc80008ffe43f */
[----:B------:R-:W-:-:S04]  /*0cc0*/  UIMAD.WIDE.U32 UR6, UR14, UR16, URZ ;  /* 0x000000100e0672a5 */ /* 0x000fc8000f8e003f */
[----:B------:R-:W-:Y:S02]  /*0cd0*/  UIMAD.WIDE.U32 UR10, UP1, UR12, UR17, UR6 ;  /* 0x000000110c0a72a5 */ /* 0x000fe4000f820006 */
[----:B------:R-:W-:Y:S02]  /*0ce0*/  UIMAD.WIDE.U32 UR6, UR12, UR16, URZ ;  /* 0x000000100c0672a5 */ /* 0x000fe4000f8e003f */
[----:B------:R-:W-:Y:S02]  /*0cf0*/  UIADD3.X UR13, URZ, URZ, URZ, UP1, !UPT ;  /* 0x0000003f3f0d7290 */ /* 0x000fe40008ffe43f */
[----:B------:R-:W-:Y:S01]  /*0d00*/  UIADD3 URZ, UP1, UR7, UR10, URZ ;  /* 0x0000000a073f7290 */ /* 0x000fe2000ff3e03f */
[----:B------:R-:W-:-:S03]  /*0d10*/  UMOV UR12, UR11 ;  /* 0x0000000b000c7c82 */ /* 0x000fc60008000000 */
[----:B------:R-:W-:-:S12]  /*0d20*/  UIMAD.WIDE.U32.X UR6, UR14, UR17, UR12, UP1 ;  /* 0x000000110e0672a5 */ /* 0x000fd800088e040c */
.L_x_10:
[----:B------:R-:W-:Y:S01]  /*0d30*/  USHF.R.U64 UR5, UR6, UR15, UR7 ;  /* 0x0000000f06057299 */ /* 0x000fe20008001207 */
[----:B------:R-:W-:Y:S01]  /*0d40*/  I2FP.F32.U32 R0, UR9 ;  /* 0x0000000900007c45 */ /* 0x000fe20008201000 */
[----:B------:R-:W-:Y:S01]  /*0d50*/  USHF.R.U32.HI UR6, URZ, UR15, UR7 ;  /* 0x0000000f3f067299 */ /* 0x000fe20008011607 */
[----:B-1----:R-:W-:Y:S01]  /*0d60*/  R2UR UR14, R2 ;  /* 0x00000000020e72ca */ /* 0x002fe200000e0000 */
[----:B------:R-:W-:Y:S02]  /*0d70*/  UIADD3 UR17, UP1, URZ, -UR5, URZ ;  /* 0x800000053f117290 */ /* 0x000fe4000ff3e03f */
[----:B------:R-:W-:Y:S01]  /*0d80*/  FMUL R0, R0, UR21 ;  /* 0x0000001500007c20 */ /* 0x000fe20008400000 */
[----:B------:R-:W-:Y:S01]  /*0d90*/  ULDC.64 UR10, c[0x0][0x620] ;  /* 0x00018800000a7ab9 */ /* 0x000fe20000000a00 */
[----:B------:R-:W-:Y:S01]  /*0da0*/  UIADD3.X UR6, URZ, ~UR6, URZ, UP1, !UPT ;  /* 0x800000063f067290 */ /* 0x000fe20008ffe43f */
[----:B------:R-:W-:Y:S01]  /*0db0*/  UMOV UR12, UR19 ;  /* 0x00000013000c7c82 */ /* 0x000fe20008000000 */
[----:B------:R-:W-:-:S02]  /*0dc0*/  UMOV UR13, UR20 ;  /* 0x00000014000d7c82 */ /* 0x000fc40008000000 */
[----:B------:R-:W-:Y:S01]  /*0dd0*/  UIMAD UR6, UR6, UR10, URZ ;  /* 0x0000000a060672a4 */ /* 0x000fe2000f8e023f */
[----:B------:R-:W0:Y:S01]  /*0de0*/  F2I.U32.TRUNC.NTZ R0, R0 ;  /* 0x0000000000007305 */ /* 0x000e22000020f000 */
[----:B------:R-:W-:Y:S02]  /*0df0*/  UIMAD.WIDE.U32 UR12, UR17, UR10, UR12 ;  /* 0x0000000a110c72a5 */ /* 0x000fe4000f8e000c */
[----:B------:R-:W-:Y:S01]  /*0e00*/  UIMAD UR17, UR17, UR11, UR6 ;  /* 0x0000000b111172a4 */ /* 0x000fe2000f8e0206 */
[----:B------:R-:W-:Y:S01]  /*0e10*/  ULDC UR24, c[0x0][0x658] ;  /* 0x0001960000187ab9 */ /* 0x000fe20000000800 */
[----:B------:R-:W-:Y:S02]  /*0e20*/  UMOV UR22, 0xffffffff ;  /* 0xffffffff00167882 */ /* 0x000fe40000000000 */
[----:B------:R-:W-:Y:S01]  /*0e30*/  UIADD3 UR17, UR13, UR17, URZ ;  /* 0x000000110d117290 */ /* 0x000fe2000fffe03f */
[----:B------:R-:W-:Y:S01]  /*0e40*/  ULDC UR19, c[0x0][0x618] ;  /* 0x0001860000137ab9 */ /* 0x000fe20000000800 */
[----:B------:R-:W-:Y:S01]  /*0e50*/  ULDC.64 UR6, c[0x0][0x640] ;  /* 0x0001900000067ab9 */ /* 0x000fe20000000a00 */
[----:B------:R-:W-:Y:S01]  /*0e60*/  USHF.L.U32 UR13, UR22, UR24, URZ ;  /* 0x00000018160d7299 */ /* 0x000fe2000800063f */
[----:B------:R-:W-:Y:S01]  /*0e70*/  ISETP.NE.U32.AND P0, PT, RZ, UR6, PT ;  /* 0x00000006ff007c0c */ /* 0x000fe2000bf05070 */
[----:B------:R-:W-:-:S02]  /*0e80*/  USHF.R.U64 UR22, UR12, UR19, UR17 ;  /* 0x000000130c167299 */ /* 0x000fc40008001211 */
[----:B------:R-:W-:Y:S01]  /*0e90*/  USHF.R.U32.HI UR12, URZ, UR19, UR17 ;  /* 0x000000133f0c7299 */ /* 0x000fe20008011611 */
[----:B0-----:R-:W-:Y:S01]  /*0ea0*/  R2UR UR16, R0 ;  /* 0x00000000001072ca */ /* 0x001fe200000e0000 */
[----:B------:R-:W-:Y:S01]  /*0eb0*/  ULDC UR21, c[0x0][0x608] ;  /* 0x0001820000157ab9 */ /* 0x000fe20000000800 */
[----:B------:R-:W-:Y:S01]  /*0ec0*/  ISETP.NE.AND.EX P0, PT, RZ, UR7, PT, P0 ;  /* 0x00000007ff007c0c */ /* 0x000fe2000bf05300 */
[----:B------:R-:W-:Y:S02]  /*0ed0*/  USHF.R.U64 UR26, UR22, UR21, UR12 ;  /* 0x00000015161a7299 */ /* 0x000fe4000800120c */
[----:B------:R-:W-:Y:S01]  /*0ee0*/  USHF.R.U32.HI UR12, URZ, UR21, UR12 ;  /* 0x000000153f0c7299 */ /* 0x000fe2000801160c */
[----:B------:R-:W-:Y:S01]  /*0ef0*/  UMOV UR20, 0x1 ;  /* 0x0000000100147882 */ /* 0x000fe20000000000 */
[----:B------:R-:W-:Y:S02]  /*0f00*/  UIADD3 UR14, -UR14, URZ, URZ ;  /* 0x0000003f0e0e7290 */ /* 0x000fe4000fffe13f */
[----:B------:R-:W-:-:S02]  /*0f10*/  USHF.R.U64 UR27, UR26, UR24, UR12 ;  /* 0x000000181a1b7299 */ /* 0x000fc4000800120c */
[----:B------:R-:W-:Y:S01]  /*0f20*/  USHF.L.U32 UR19, UR20, UR24, URZ ;  /* 0x0000001814137299 */ /* 0x000fe2000800063f */
[----:B------:R-:W-:Y:S01]  /*0f30*/  ULDC UR15, c[0x0][0x144] ;  /* 0x00005100000f7ab9 */ /* 0x000fe20000000800 */
[----:B------:R-:W-:Y:S01]  /*0f40*/  ULDC UR10, c[0x0][0x600] ;  /* 0x00018000000a7ab9 */ /* 0x000fe20000000800 */
[----:B------:R-:W-:Y:S02]  /*0f50*/  ULOP3.LUT UR20, URZ, UR13, URZ, 0x33, !UPT ;  /* 0x0000000d3f147292 */ /* 0x000fe4000f8e333f */
[----:B------:R-:W-:Y:S02]  /*0f60*/  USHF.R.U32.HI UR13, URZ, UR24, UR12 ;  /* 0x000000183f0d7299 */ /* 0x000fe4000801160c */
[----:B------:R-:W-:Y:S02]  /*0f70*/  UIADD3 UR11, UR10, -0x1, URZ ;  /* 0xffffffff0a0b7890 */ /* 0x000fe4000fffe03f */
[----:B------:R-:W-:Y:S02]  /*0f80*/  UIADD3 UR23, -UR16, URZ, URZ ;  /* 0x0000003f10177290 */ /* 0x000fe4000fffe13f */
[----:B------:R-:W-:Y:S01]  /*0f90*/  UIMAD UR4, UR15, UR14, UR4 ;  /* 0x0000000e0f0472a4 */ /* 0x000fe2000f8e0204 */
[----:B------:R-:W-:Y:S01]  /*0fa0*/  ULDC UR28, c[0x0][0x148] ;  /* 0x00005200001c7ab9 */ /* 0x000fe20000000800 */
[----:B------:R-:W-:Y:S01]  /*0fb0*/  ULDC UR24, c[0x0][0x648] ;  /* 0x0001920000187ab9 */ /* 0x000fe20000000800 */
[----:B------:R-:W-:Y:S01]  /*0fc0*/  ULDC UR25, c[0x0][0x638] ;  /* 0x00018e0000197ab9 */ /* 0x000fe20000000800 */
[----:B------:R-:W-:Y:S01]  /*0fd0*/  UMOV UR12, UR27 ;  /* 0x0000001b000c7c82 */ /* 0x000fe20008000000 */
[----:B------:R-:W-:Y:S07]  /*0fe0*/  @!P0 BRA `(.L_x_11) ;  /* 0x0000000000308947 */ /* 0x000fee0003800000 */
[----:B------:R-:W-:Y:S02]  /*0ff0*/  ULDC UR16, c[0x0][0x64c] ;  /* 0x0001930000107ab9 */ /* 0x000fe40000000800 */
        /* <DEDUP_REMOVED lines=8> */
[----:B------:R-:W-:-:S07]  /*1080*/  UIMAD.WIDE.U32.X UR6, UR21, UR7, UR16, UP1 ;  /* 0x00000007150672a5 */ /* 0x000fce00088e0410 */
[----:B------:R-:W-:Y:S01]  /*1090*/  UMOV UR12, UR6 ;  /* 0x00000006000c7c82 */ /* 0x000fe20008000000 */
[----:B------:R-:W-:-:S05]  /*10a0*/  UMOV UR13, UR7 ;  /* 0x00000007000d7c82 */ /* 0x000fca0008000000 */
.L_x_11:
[----:B------:R-:W-:Y:S01]  /*10b0*/  UISETP.NE.AND UP1, UPT, UR38, URZ, UPT ;  /* 0x0000003f2600728c */ /* 0x000fe2000bf25270 */
[----:B------:R-:W-:Y:S01]  /*10c0*/  IMAD.MOV.U32 R0, RZ, RZ, 0x1 ;  /* 0x00000001ff007424 */ /* 0x000fe200078e00ff */
[----:B------:R-:W-:Y:S01]  /*10d0*/  USHF.R.U64 UR6, UR12, UR24, UR13 ;  /* 0x000000180c067299 */ /* 0x000fe2000800120d */
[----:B------:R-:W-:Y:S01]  /*10e0*/  IMAD.U32 R19, RZ, RZ, UR5 ;  /* 0x00000005ff137e24 */ /* 0x000fe2000f8e00ff */
[----:B------:R-:W-:Y:S02]  /*10f0*/  ULOP3.LUT UR20, UR26, UR20, URZ, 0xc0, !UPT ;  /* 0x000000141a147292 */ /* 0x000fe4000f8ec03f */
[----:B------:R-:W-:Y:S02]  /*1100*/  UIADD3 UR7, -UR6, URZ, URZ ;  /* 0x0000003f06077290 */ /* 0x000fe4000fffe13f */
[----:B------:R-:W-:Y:S02]  /*1110*/  UIMAD UR19, UR19, UR6, UR20 ;  /* 0x00000006131372a4 */ /* 0x000fe4000f8e0214 */
[----:B------:R-:W-:-:S02]  /*1120*/  ULOP3.LUT UR11, UR22, UR11, URZ, 0xc0, !UPT ;  /* 0x0000000b160b7292 */ /* 0x000fc4000f8ec03f */
[----:B------:R-:W-:Y:S02]  /*1130*/  @UP1 UIMAD UR4, UR28, UR23, UR9 ;  /* 0x000000171c0412a4 */ /* 0x000fe4000f8e0209 */
[----:B------:R-:W-:-:S03]  /*1140*/  UIMAD UR6, UR7, UR25, UR27 ;  /* 0x00000019070672a4 */ /* 0x000fc6000f8e021b */
[----:B------:R-:W-:Y:S01]  /*1150*/  ULDC UR7, c[0x0][0x610] ;  /* 0x0001840000077ab9 */ /* 0x000fe20000000800 */
[----:B------:R-:W-:Y:S02]  /*1160*/  UIMAD UR6, UR6, UR10, UR11 ;  /* 0x0000000a060672a4 */ /* 0x000fe4000f8e020b */
[----:B------:R-:W-:-:S04]  /*1170*/  UIMAD UR4, UR19, UR7, UR4 ;  /* 0x00000007130472a4 */ /* 0x000fc8000f8e0204 */
[----:B------:R-:W-:Y:S02]  /*1180*/  USEL UR7, UR6, UR4, !UP1 ;  /* 0x0000000406077287 */ /* 0x000fe4000c800000 */
[----:B------:R-:W-:-:S04]  /*1190*/  USEL UR4, UR4, UR6, !UP1 ;  /* 0x0000000604047287 */ /* 0x000fc8000c800000 */
[----:B------:R-:W-:Y:S02]  /*11a0*/  IMAD.U32 R2, RZ, RZ, UR7 ;  /* 0x00000007ff027e24 */ /* 0x000fe4000f8e00ff */
[----:B------:R-:W-:-:S07]  /*11b0*/  IMAD.U32 R18, RZ, RZ, UR4 ;  /* 0x00000004ff127e24 */ /* 0x000fce000f8e00ff */
.L_x_9:
[----:B------:R-:W-:Y:S02]  /*11c0*/  ULDC UR4, c[0x0][0x28c] ;  /* 0x0000a30000047ab9 */ /* 0x000fe40000000800 */
[----:B------:R-:W-:-:S04]  /*11d0*/  UIADD3 UR4, UR4, 0x7f, URZ ;  /* 0x0000007f04047890 */ /* 0x000fc8000fffe03f */
[----:B------:R-:W-:-:S04]  /*11e0*/  USHF.R.S32.HI UR5, URZ, 0x1f, UR4 ;  /* 0x0000001f3f057899 */ /* 0x000fc80008011404 */
[----:B------:R-:W-:-:S04]  /*11f0*/  ULEA.HI UR5, UR5, UR4, URZ, 0x7 ;  /* 0x0000000405057291 */ /* 0x000fc8000f8f383f */
[----:B------:R-:W-:Y:S01]  /*1200*/  USHF.R.S32.HI UR37, URZ, 0x7, UR5 ;  /* 0x000000073f257899 */ /* 0x000fe20008011405 */
[----:B------:R-:W-:Y:S11]  /*1210*/  @!P1 BRA `(.L_x_12) ;  /* 0x0000003c00009947 */ /* 0x000ff60003800000 */
[----:B------:R-:W-:-:S06]  /*1220*/  UISETP.GT.U32.AND UP1, UPT, UR18, 0x1, UPT ;  /* 0x000000011200788c */ /* 0x000fcc000bf24070 */
[----:B------:R-:W-:-:S13]  /*1230*/  PLOP3.LUT P0, PT, PT, PT, UP1, 0x80, 0x0 ;  /* 0x000000000000781c */ /* 0x000fda0003f0f018 */
[----:B------:R-:W-:Y:S05]  /*1240*/  @P0 EXIT ;  /* 0x000000000000094d */ /* 0x000fea0003800000 */
.L_x_13:
[----:B------:R-:W-:-:S08]  /*1250*/  NOP ;  /* 0x0000000000007918 */ /* 0x000fd00000000000 */
[----:B------:R-:W0:Y:S02]  /*1260*/  USETMAXREG.TRY_ALLOC.CTAPOOL UP1, 0xe8 ;  /* 0x000000e8000079c8 */ /* 0x000e240008020600 */
[----:B0-----:R-:W-:-:S13]  /*1270*/  PLOP3.LUT P0, PT, PT, PT, UP1, 0x80, 0x0 ;  /* 0x000000000000781c */ /* 0x001fda0003f0f018 */
[----:B------:R-:W-:Y:S05]  /*1280*/  @!P0 BRA `(.L_x_13) ;  /* 0xfffffffc00f08947 */ /* 0x000fea000383ffff */
[----:B------:R-:W-:-:S13]  /*1290*/  LOP3.LUT P0, RZ, R0, 0xff, RZ, 0xc0, !PT ;  /* 0x000000ff00ff7812 */ /* 0x000fda000780c0ff */
[----:B------:R-:W-:Y:S05]  /*12a0*/  @!P0 EXIT ;  /* 0x000000000000894d */ /* 0x000fea0003800000 */
[----:B------:R-:W-:Y:S01]  /*12b0*/  SHF.R.S32.HI R0, RZ, 0x1f, R3 ;  /* 0x0000001fff007819 */ /* 0x000fe20000011403 */
[----:B------:R-:W0:Y:S01]  /*12c0*/  S2UR UR5, SR_CgaCtaId ;  /* 0x00000000000579c3 */ /* 0x000e220000008800 */
[----:B------:R-:W-:Y:S02]  /*12d0*/  USHF.R.U32.HI UR4, URZ, 0x2, UR37 ;  /* 0x000000023f047899 */ /* 0x000fe40008011625 */
[CC--:B------:R-:W-:Y:S01]  /*12e0*/  LEA.HI R4, R0.reuse, R3.reuse, RZ, 0x2 ;  /* 0x0000000300047211 */ /* 0x0c0fe200078f10ff */
[----:B------:R-:W-:Y:S01]  /*12f0*/  UMOV UR41, 0x400 ;  /* 0x0000040000297882 */ /* 0x000fe20000000000 */
[----:B------:R-:W-:Y:S01]  /*1300*/  LEA.HI R0, R0, R3, RZ, 0x5 ;  /* 0x0000000300007211 */ /* 0x000fe200078f28ff */
[----:B------:R-:W-:Y:S01]  /*1310*/  ULOP3.LUT UR44, UR37, 0x3, URZ, 0xc0, !UPT ;  /* 0x00000003252c7892 */ /* 0x000fe2000f8ec03f */
[--C-:B------:R-:W-:Y:S01]  /*1320*/  SHF.R.S32.HI R56, RZ, 0x2, R4.reuse ;  /* 0x00000002ff387819 */ /* 0x100fe20000011404 */
[----:B------:R-:W1:Y:S01]  /*1330*/  LDC.64 R6, c[0x0][0x5c8] ;  /* 0x00017200ff067b82 */ /* 0x000e620000000a00 */
[----:B------:R-:W-:Y:S01]  /*1340*/  SHF.R.S32.HI R5, RZ, 0x1f, R4 ;  /* 0x0000001fff057819 */ /* 0x000fe20000011404 */
[----:B------:R-:W-:Y:S01]  /*1350*/  ULOP3.LUT UR4, UR4, 0x1, URZ, 0xc0, !UPT ;  /* 0x0000000104047892 */ /* 0x000fe2000f8ec03f */
[----:B------:R-:W-:Y:S01]  /*1360*/  LOP3.LUT R4, R4, 0xfffffffc, RZ, 0xc0, !PT ;  /* 0xfffffffc04047812 */ /* 0x000fe200078ec0ff */
[----:B------:R-:W-:Y:S01]  /*1370*/  USEL UR44, UR44, URZ, !UP0 ;  /* 0x0000003f2c2c7287 */ /* 0x000fe2000c000000 */
[----:B------:R-:W-:Y:S01]  /*1380*/  LEA.HI R5, R5, R56, RZ, 0x3 ;  /* 0x0000003805057211 */ /* 0x000fe200078f18ff */
[----:B------:R-:W-:-:S02]  /*1390*/  UISETP.EQ.U32.AND UP0, UPT, UR4, 0x1, !UP0 ;  /* 0x000000010400788c */ /* 0x000fc4000c702070 */
[----:B------:R-:W-:Y:S01]  /*13a0*/  IMAD.IADD R4, R3, 0x1, -R4 ;  /* 0x0000000103047824 */ /* 0x000fe200078e0a04 */
[----:B------:R-:W-:Y:S01]  /*13b0*/  LOP3.LUT R5, R5, 0xfffffff8, RZ, 0xc0, !PT ;  /* 0xfffffff805057812 */ /* 0x000fe200078ec0ff */
[----:B------:R-:W-:Y:S01]  /*13c0*/  UISETP.LT.AND UP1, UPT, UR37, 0x1, UPT ;  /* 0x000000012500788c */ /* 0x000fe2000bf21270 */
[----:B------:R-:W-:Y:S01]  /*13d0*/  SHF.R.S32.HI R3, RZ, 0x5, R0 ;  /* 0x00000005ff037819 */ /* 0x000fe20000011400 */
[----:B------:R-:W-:Y:S01]  /*13e0*/  VIADD R0, R63, 0xffffffff ;  /* 0xffffffff3f007836 */ /* 0x000fe20000000000 */
[----:B------:R-:W-:Y:S01]  /*13f0*/  ULDC UR43, c[0x0][0x658] ;  /* 0x00019600002b7ab9 */ /* 0x000fe20000000800 */
[----:B------:R-:W-:Y:S01]  /*1400*/  IMAD.IADD R56, R56, 0x1, -R5 ;  /* 0x0000000138387824 */ /* 0x000fe200078e0a05 */
[----:B------:R-:W-:Y:S01]  /*1410*/  UMOV UR6, 0xffffffff ;  /* 0xffffffff00067882 */ /* 0x000fe20000000000 */
[----:B------:R-:W2:Y:S01]  /*1420*/  LDC R5, c[0x0][0x288] ;  /* 0x0000a200ff057b82 */ /* 0x000ea20000000800 */
[----:B0-----:R-:W-:Y:S01]  /*1430*/  ULEA UR41, UR5, UR41, 0x18 ;  /* 0x0000002905297291 */ /* 0x001fe2000f8ec03f */
[C---:B------:R-:W-:Y:S01]  /*1440*/  ISETP.NE.AND P0, PT, R0.reuse, RZ, PT ;  /* 0x000000ff0000720c */ /* 0x040fe20003f05270 */
[----:B------:R-:W-:Y:S01]  /*1450*/  IMAD.SHL.U32 R0, R0, 0x8, RZ ;  /* 0x0000000800007824 */ /* 0x000fe200078e00ff */
[--C-:B------:R-:W-:Y:S01]  /*1460*/  SHF.R.S32.HI R57, RZ, 0x1f, R56.reuse ;  /* 0x0000001fff397819 */ /* 0x100fe20000011438 */
[----:B------:R-:W-:Y:S01]  /*1470*/  UIADD3 UR4, UR41, 0x180, URZ ;  /* 0x0000018029047890 */ /* 0x000fe2000fffe03f */
[----:B------:R-:W-:Y:S01]  /*1480*/  IMAD.SHL.U32 R58, R4, 0x2, RZ ;  /* 0x00000002043a7824 */ /* 0x000fe200078e00ff */
[----:B------:R-:W-:Y:S01]  /*1490*/  UIADD3 UR5, UR41, 0x10180, URZ ;  /* 0x0001018029057890 */ /* 0x000fe2000fffe03f */
[C-C-:B------:R-:W-:Y:S01]  /*14a0*/  IMAD R65, R3.reuse, -0x10, -R56.reuse ;  /* 0xfffffff003417824 */ /* 0x140fe200078e0a38 */
[----:B------:R-:W-:Y:S01]  /*14b0*/  UIADD3 UR52, UR41, 0x50, URZ ;  /* 0x0000005029347890 */ /* 0x000fe2000fffe03f */
[----:B------:R-:W-:Y:S01]  /*14c0*/  LOP3.LUT R0, R0, 0x8, RZ, 0xc0, !PT ;  /* 0x0000000800007812 */ /* 0x000fe200078ec0ff */
[----:B------:R-:W-:Y:S01]  /*14d0*/  USHF.R.U32.HI UR4, URZ, 0x4, UR4 ;  /* 0x000000043f047899 */ /* 0x000fe20008011604 */
[----:B------:R-:W-:Y:S01]  /*14e0*/  IMAD.WIDE R56, R3, 0x10, R56 ;  /* 0x0000001003387825 */ /* 0x000fe200078e0238 */
[----:B------:R-:W-:Y:S01]  /*14f0*/  USHF.R.U32.HI UR5, URZ, 0x4, UR5 ;  /* 0x000000043f057899 */ /* 0x000fe20008011605 */
[C---:B-1----:R-:W-:Y:S01]  /*1500*/  SHF.L.U64.HI R60, R6.reuse, 0x3, R7 ;  /* 0x00000003063c7819 */ /* 0x042fe20000010207 */
[----:B------:R-:W-:Y:S01]  /*1510*/  ULDC UR8, c[0x0][0x284] ;  /* 0x0000a10000087ab9 */ /* 0x000fe20000000800 */
[----:B------:R-:W-:Y:S01]  /*1520*/  USEL UR50, UR37, 0x1, UP1 ;  /* 0x0000000125327887 */ /* 0x000fe20008800000 */
[----:B------:R-:W-:Y:S01]  /*1530*/  IMAD.SHL.U32 R61, R6, 0x8, RZ ;  /* 0x00000008063d7824 */ /* 0x000fe200078e00ff */
[----:B------:R-:W-:Y:S01]  /*1540*/  USHF.L.U32 UR6, UR6, UR43, URZ ;  /* 0x0000002b06067299 */ /* 0x000fe2000800063f */
[----:B------:R-:W-:Y:S01]  /*1550*/  SEL R66, RZ, 0x1, P0 ;  /* 0x00000001ff427807 */ /* 0x000fe20000000000 */
[----:B------:R-:W-:Y:S01]  /*1560*/  ULOP3.LUT UR4, UR4, 0x3fff, URZ, 0xc0, !UPT ;  /* 0x00003fff04047892 */ /* 0x000fe2000f8ec03f */
[----:B------:R-:W-:Y:S01]  /*1570*/  LEA R63, R63, UR52, 0x3 ;  /* 0x000000343f3f7c11 */ /* 0x000fe2000f8e18ff */
[----:B------:R-:W-:Y:S01]  /*1580*/  ULOP3.LUT UR5, UR5, 0x3fff, URZ, 0xc0, !UPT ;  /* 0x00003fff05057892 */ /* 0x000fe2000f8ec03f */
[----:B------:R-:W-:Y:S01]  /*1590*/  LOP3.LUT R67, R0, 0x8, RZ, 0x3c, !PT ;  /* 0x0000000800437812 */ /* 0x000fe200078e3cff */
[----:B--2---:R-:W-:Y:S01]  /*15a0*/  IMAD R62, R4, -0x2, R5 ;  /* 0xfffffffe043e7824 */ /* 0x004fe200078e0205 */
[----:B------:R-:W-:Y:S01]  /*15b0*/  LOP3.LUT R64, R0, 0x18, RZ, 0x3c, !PT ;  /* 0x0000001800407812 */ /* 0x000fe200078e3cff */
[----:B------:R-:W-:Y:S01]  /*15c0*/  VIADD R65, R65, UR8 ;  /* 0x0000000841417c36 */ /* 0x000fe20008000000 */
[----:B------:R-:W-:Y:S01]  /*15d0*/  SHF.R.S32.HI R59, RZ, 0x1f, R58 ;  /* 0x0000001fff3b7819 */ /* 0x000fe2000001143a */
[----:B------:R-:W-:Y:S01]  /*15e0*/  ULDC UR42, c[0x0][0x600] ;  /* 0x00018000002a7ab9 */ /* 0x000fe20000000800 */
[----:B------:R-:W-:Y:S01]  /*15f0*/  UMOV UR7, 0x1 ;  /* 0x0000000100077882 */ /* 0x000fe20000000000 */
[----:B------:R-:W-:-:S02]  /*1600*/  ULOP3.LUT UR51, UR40, 0x1, URZ, 0xfc, !UPT ;  /* 0x0000000128337892 */ /* 0x000fc4000f8efc3f */
[----:B------:R-:W-:Y:S02]  /*1610*/  USHF.L.U32 UR49, UR37, 0x1, URZ ;  /* 0x0000000125317899 */ /* 0x000fe4000800063f */
[----:B------:R-:W-:Y:S02]  /*1620*/  USHF.L.U64.HI UR36, UR54, 0x1, UR39 ;  /* 0x0000000136247899 */ /* 0x000fe40008010227 */
[----:B------:R-:W-:Y:S02]  /*1630*/  UIADD3 UR42, UR42, -0x1, URZ ;  /* 0xffffffff2a2a7890 */ /* 0x000fe4000fffe03f */
[----:B------:R-:W-:Y:S02]  /*1640*/  USHF.L.U32 UR43, UR7, UR43, URZ ;  /* 0x0000002b072b7299 */ /* 0x000fe4000800063f */
[----:B------:R-:W-:Y:S02]  /*1650*/  UIADD3 UR50, -UR50, UR37, URZ ;  /* 0x0000002532327290 */ /* 0x000fe4000fffe13f */
[----:B------:R-:W-:-:S02]  /*1660*/  ULOP3.LUT UR45, URZ, UR6, URZ, 0x33, !UPT ;  /* 0x000000063f2d7292 */ /* 0x000fc4000f8e333f */
[----:B------:R-:W-:Y:S02]  /*1670*/  USEL UR46, URZ, 0x1, !UP0 ;  /* 0x000000013f2e7887 */ /* 0x000fe4000c000000 */
[----:B------:R-:W-:Y:S02]  /*1680*/  ULOP3.LUT UR47, UR4, 0x10000, URZ, 0xfc, !UPT ;  /* 0x00010000042f7892 */ /* 0x000fe4000f8efc3f */
[----:B------:R-:W-:-:S12]  /*1690*/  ULOP3.LUT UR48, UR5, 0x10000, URZ, 0xfc, !UPT ;  /* 0x0001000005307892 */ /* 0x000fd8000f8efc3f */
.L_x_97:
[----:B------:R-:W-:-:S04]  /*16a0*/  SHF.L.U32 R0, R66, 0x1f, RZ ;  /* 0x0000001f42007819 */ /* 0x000fc800000006ff */
[----:B------:R-:W0:Y:S02]  /*16b0*/  SYNCS.PHASECHK.TRANS64.TRYWAIT P0, [R63+URZ+-0x8], R0 ;  /* 0xfffff8003f0075a7 */ /* 0x000e24000800017f */
[----:B01234-:R-:W-:Y:S05]  /*16c0*/  @!P0 BRA `(.L_x_14) ;  /* 0x0000004400f08947 */ /* 0x01ffea0003800000 */
.L_x_119:
[----:B------:R-:W-:Y:S02]  /*16d0*/  ULDC UR4, c[0x0][0x28c] ;  /* 0x0000a30000047ab9 */ /* 0x000fe40000000800 */
[----:B------:R-:W-:-:S13]  /*16e0*/  ISETP.LT.AND P0, PT, RZ, UR4, PT ;  /* 0x00000004ff007c0c */ /* 0x000fda000bf01270 */
[----:B------:R-:W-:Y:S05]  /*16f0*/  @P0 BRA `(.L_x_15) ;  /* 0x0000000000400947 */ /* 0x000fea0003800000 */
[----:B0-----:R-:W-:Y:S01]  /*1700*/  MOV R0, 0x0 ;  /* 0x0000000000007802 */ /* 0x001fe20000000f00 */
[----:B------:R-:W-:Y:S01]  /*1710*/  ULDC.64 UR4, c[0x4][0x68] ;  /* 0x01001a0000047ab9 */ /* 0x000fe20000000a00 */
[----:B------:R-:W-:Y:S01]  /*1720*/  ULDC.64 UR6, c[0x4][0x8] ;  /* 0x0100020000067ab9 */ /* 0x000fe20000000a00 */
[----:B------:R-:W-:Y:S01]  /*1730*/  IMAD.U32 R4, RZ, RZ, UR4 ;  /* 0x00000004ff047e24 */ /* 0x000fe2000f8e00ff */
[----:B------:R0:W1:Y:S01]  /*1740*/  LDC.64 R14, c[0x4][R0] ;  /* 0x01000000000e7b82 */ /* 0x0000620000000a00 */
[----:B------:R-:W-:Y:S01]  /*1750*/  IMAD.U32 R5, RZ, RZ, UR5 ;  /* 0x00000005ff057e24 */ /* 0x000fe2000f8e00ff */
[----:B------:R-:W-:Y:S01]  /*1760*/  ULDC.64 UR4, c[0x4][0x70] ;  /* 0x01001c0000047ab9 */ /* 0x000fe20000000a00 */
[----:B------:R-:W-:Y:S02]  /*1770*/  IMAD.U32 R10, RZ, RZ, UR6 ;  /* 0x00000006ff0a7e24 */ /* 0x000fe4000f8e00ff */
[----:B------:R-:W-:Y:S02]  /*1780*/  IMAD.U32 R6, RZ, RZ, UR4 ;  /* 0x00000004ff067e24 */ /* 0x000fe4000f8e00ff */
[----:B------:R-:W-:-:S02]  /*1790*/  IMAD.U32 R7, RZ, RZ, UR5 ;  /* 0x00000005ff077e24 */ /* 0x000fc4000f8e00ff */
[----:B------:R-:W-:Y:S02]  /*17a0*/  IMAD.U32 R11, RZ, RZ, UR7 ;  /* 0x00000007ff0b7e24 */ /* 0x000fe4000f8e00ff */
[----:B------:R-:W-:Y:S02]  /*17b0*/  IMAD.MOV.U32 R8, RZ, RZ, 0x1e1 ;  /* 0x000001e1ff087424 */ /* 0x000fe400078e00ff */
[----:B------:R-:W-:Y:S02]  /*17c0*/  IMAD.MOV.U32 R12, RZ, RZ, 0x1 ;  /* 0x00000001ff0c7424 */ /* 0x000fe400078e00ff */
[----:B0-----:R-:W-:-:S07]  /*17d0*/  IMAD.MOV.U32 R13, RZ, RZ, RZ ;  /* 0x000000ffff0d7224 */ /* 0x001fce00078e00ff */
[----:B------:R-:W-:-:S07]  /*17e0*/  LEPC R20, `(.L_x_15) ;  /* 0x000000001014794e */ /* 0x000fce0000000000 */
[----:B-1---5:R-:W-:Y:S05]  /*17f0*/  CALL.ABS.NOINC R14 ;  /* 0x000000000e007343 */ /* 0x022fea0003c00000 */
.L_x_15:
[----:B0-----:R-:W-:-:S05]  /*1800*/  IMAD.U32 R0, RZ, RZ, UR51 ;  /* 0x00000033ff007e24 */ /* 0x001fca000f8e00ff */
[----:B------:R-:W-:-:S13]  /*1810*/  ISETP.NE.AND P0, PT, R0, 0x3, PT ;  /* 0x000000030000780c */ /* 0x000fda0003f05270 */
[----:B------:R-:W-:Y:S05]  /*1820*/  @!P0 BRA `(.L_x_16) ;  /* 0x0000000000048947 */ /* 0x000fea0003800000 */
[----:B------:R-:W-:Y:S01]  /*1830*/  BPT.TRAP 0x1 ;  /* 0x000000040000795c */ /* 0x000fe20000300000 */
.L_x_16:
[----:B------:R-:W-:Y:S02]  /*1840*/  IMAD.U32 R3, RZ, RZ, UR44 ;  /* 0x0000002cff037e24 */ /* 0x000fe4000f8e00ff */
[----:B------:R-:W-:-:S03]  /*1850*/  IMAD.U32 R0, RZ, RZ, UR46 ;  /* 0x0000002eff007e24 */ /* 0x000fc6000f8e00ff */
[----:B------:R-:W-:Y:S02]  /*1860*/  LEA R3, R3, UR41, 0x3 ;  /* 0x0000002903037c11 */ /* 0x000fe4000f8e18ff */
[----:B------:R-:W-:-:S04]  /*1870*/  SHF.L.U32 R0, R0, 0x1f, RZ ;  /* 0x0000001f00007819 */ /* 0x000fc800000006ff */
[----:B------:R0:W1:Y:S01]  /*1880*/  SYNCS.PHASECHK.TRANS64.TRYWAIT P1, [R3+URZ], R0 ;  /* 0x00000000030075a7 */ /* 0x000062000802017f */
[----:B------:R-:W-:Y:S05]  /*1890*/  @!P0 BRA `(.L_x_17) ;  /* 0x0000000000048947 */ /* 0x000fea0003800000 */
[----:B------:R-:W-:Y:S01]  /*18a0*/  BPT.TRAP 0x1 ;  /* 0x000000040000795c */ /* 0x000fe20000300000 */
.L_x_17:
[----:B-1----:R-:W-:Y:S05]  /*18b0*/  @P1 BRA `(.L_x_18) ;  /* 0x0000000000081947 */ /* 0x002fea0003800000 */
[----:B------:R-:W1:Y:S02]  /*18c0*/  SYNCS.PHASECHK.TRANS64.TRYWAIT P1, [R3+URZ], R0 ;  /* 0x00000000030075a7 */ /* 0x000e64000802017f */
[----:B-1----:R-:W-:Y:S05]  /*18d0*/  @!P1 BRA `(.L_x_19) ;  /* 0x0000004400809947 */ /* 0x002fea0003800000 */
.L_x_18:
[----:B------:R-:W-:Y:S05]  /*18e0*/  WARPSYNC.ALL ;  /* 0x0000000000007948 */ /* 0x000fea0003800000 */
[----:B------:R-:W-:Y:S01]  /*18f0*/  ULEA UR9, UR44, UR47, 0xa ;  /* 0x0000002f2c097291 */ /* 0x000fe2000f8e503f */
[----:B------:R-:W-:Y:S01]  /*1900*/  WARPGROUP.ARRIVE ;  /* 0x00000000000079c5 */ /* 0x000fe20000000000 */
[----:B------:R-:W-:Y:S01]  /*1910*/  ULEA UR8, UR44, UR48, 0xa ;  /* 0x000000302c087291 */ /* 0x000fe2000f8e503f */
[----:B01----:R-:W-:Y:S01]  /*1920*/  IMAD.U32 R0, RZ, RZ, UR50 ;  /* 0x00000032ff007e24 */ /* 0x003fe2000f8e00ff */
[----:B------:R-:W-:Y:S01]  /*1930*/  UMOV UR5, 0x40000040 ;  /* 0x4000004000057882 */ /* 0x000fe20000000000 */
[----:B------:R-:W-:-:S02]  /*1940*/  UMOV UR7, 0x40000040 ;  /* 0x4000004000077882 */ /* 0x000fc40000000000 */
[----:B------:R-:W-:Y:S01]  /*1950*/  UMOV UR4, UR9 ;  /* 0x0000000900047c82 */ /* 0x000fe20008000000 */
[----:B------:R-:W-:Y:S01]  /*1960*/  ISETP.GE.AND P1, PT, R0, 0x1, PT ;  /* 0x000000010000780c */ /* 0x000fe20003f26270 */
[----:B------:R-:W-:Y:S02]  /*1970*/  UMOV UR6, UR8 ;  /* 0x0000000800067c82 */ /* 0x000fe40008000000 */
[----:B------:R-:W-:Y:S01]  /*1980*/  HGMMA.64x64x16.F32.BF16 R24, gdesc[UR4], RZ, !UPT, gsb0 ;  /* 0x00e00000041879f0 */ /* 0x000fe2000c0018ff */
[----:B------:R-:W-:Y:S02]  /*1990*/  UIADD3 UR4, UR9, 0x2, URZ ;  /* 0x0000000209047890 */ /* 0x000fe4000fffe03f */
[----:B------:R-:W-:Y:S01]  /*19a0*/  UIADD3 UR6, UR8, 0x2, URZ ;  /* 0x0000000208067890 */ /* 0x000fe2000fffe03f */
[----:B------:R-:W-:Y:S01]  /*19b0*/  UMOV UR5, 0x40000040 ;  /* 0x4000004000057882 */ /* 0x000fe20000000000 */
[----:B------:R-:W-:Y:S01]  /*19c0*/  UMOV UR7, 0x40000040 ;  /* 0x4000004000077882 */ /* 0x000fe20000000000 */
[----:B------:R-:W-:-:S02]  /*19d0*/  WARPGROUP.DEPBAR.LE gsb0, 0x0 ;  /* 0x00008000000079c5 */ /* 0x000fc40000010000 */
[----:B------:R-:W-:-:S06]  /*19e0*/  WARPGROUP.ARRIVE ;  /* 0x00000000000079c5 */ /* 0x000fcc0000000000 */
[----:B------:R-:W-:Y:S01]  /*19f0*/  HGMMA.64x64x16.F32.BF16 R24, gdesc[UR4], R24, gsb0 ;  /* 0x00e00000041879f0 */ /* 0x000fe20008001818 */
[----:B------:R-:W-:Y:S02]  /*1a00*/  UIADD3 UR4, UR9, 0x4, URZ ;  /* 0x0000000409047890 */ /* 0x000fe4000fffe03f */
[----:B------:R-:W-:Y:S01]  /*1a10*/  UIADD3 UR6, UR8, 0x4, URZ ;  /* 0x0000000408067890 */ /* 0x000fe2000fffe03f */
[----:B------:R-:W-:Y:S01]  /*1a20*/  UMOV UR5, 0x40000040 ;  /* 0x4000004000057882 */ /* 0x000fe20000000000 */
[----:B------:R-:W-:Y:S01]  /*1a30*/  UMOV UR7, 0x40000040 ;  /* 0x4000004000077882 */ /* 0x000fe20000000000 */
[----:B------:R-:W-:Y:S02]  /*1a40*/  WARPGROUP.DEPBAR.LE gsb0, 0x0 ;  /* 0x00008000000079c5 */ /* 0x000fe40000010000 */
        /* <DEDUP_REMOVED lines=36> */
[----:B------:R-:W-:Y:S03]  /*1c90*/  HGMMA.64x64x16.F32.BF16 R24, gdesc[UR4], R24, gsb0 ;  /* 0x00e00000041879f0 */ /* 0x000fe60008001818 */
[----:B------:R-:W-:Y:S02]  /*1ca0*/  WARPGROUP.DEPBAR.LE gsb0, 0x0 ;  /* 0x00008000000079c5 */ /* 0x000fe40000010000 */
[----:B------:R-:W-:Y:S05]  /*1cb0*/  @!P1 BRA `(.L_x_20) ;  /* 0x0000000400849947 */ /* 0x000fea0003800000 */
[----:B------:R-:W-:Y:S01]  /*1cc0*/  UIADD3 UR8, UR44, 0x1, URZ ;  /* 0x000000012c087890 */ /* 0x000fe2000fffe03f */
[----:B------:R-:W-:Y:S01]  /*1cd0*/  IMAD.U32 R0, RZ, RZ, UR50 ;  /* 0x00000032ff007e24 */ /* 0x000fe2000f8e00ff */
[----:B------:R-:W-:Y:S02]  /*1ce0*/  UMOV UR9, UR44 ;  /* 0x0000002c00097c82 */ /* 0x000fe40008000000 */
[----:B------:R-:W-:-:S04]  /*1cf0*/  UISETP.NE.AND UP0, UPT, UR8, 0x4, UPT ;  /* 0x000000040800788c */ /* 0x000fc8000bf05270 */
[----:B------:R-:W-:Y:S02]  /*1d00*/  USEL UR4, URZ, 0x1, UP0 ;  /* 0x000000013f047887 */ /* 0x000fe40008000000 */
[----:B------:R-:W-:Y:S02]  /*1d10*/  USEL UR8, UR8, URZ, UP0 ;  /* 0x0000003f08087287 */ /* 0x000fe40008000000 */
[----:B------:R-:W-:-:S06]  /*1d20*/  ULOP3.LUT UR4, UR46, UR4, URZ, 0x3c, !UPT ;  /* 0x000000042e047292 */ /* 0x000fcc000f8e3c3f */
[----:B------:R-:W-:-:S07]  /*1d30*/  IMAD.U32 R5, RZ, RZ, UR4 ;  /* 0x00000004ff057e24 */ /* 0x000fce000f8e00ff */
.L_x_27:
[----:B01----:R-:W-:Y:S05]  /*1d40*/  @!P0 BRA `(.L_x_21) ;  /* 0x0000000000048947 */ /* 0x003fea0003800000 */
[----:B------:R-:W-:Y:S01]  /*1d50*/  BPT.TRAP 0x1 ;  /* 0x000000040000795c */ /* 0x000fe20000300000 */
.L_x_21:
[----:B------:R-:W-:Y:S01]  /*1d60*/  ULEA UR4, UR8, UR41, 0x3 ;  /* 0x0000002908047291 */ /* 0x000fe2000f8e183f */
[----:B------:R-:W-:-:S08]  /*1d70*/  SHF.L.U32 R3, R5, 0x1f, RZ ;  /* 0x0000001f05037819 */ /* 0x000fd000000006ff */
[----:B------:R0:W1:Y:S01]  /*1d80*/  SYNCS.PHASECHK.TRANS64.TRYWAIT P1, [UR4], R3 ;  /* 0x00000003ff0075a7 */ /* 0x0000620008020144 */
[----:B------:R-:W-:Y:S05]  /*1d90*/  @!P0 BRA `(.L_x_22) ;  /* 0x0000000000048947 */ /* 0x000fea0003800000 */
[----:B------:R-:W-:Y:S01]  /*1da0*/  BPT.TRAP 0x1 ;  /* 0x000000040000795c */ /* 0x000fe20000300000 */
.L_x_22:
[----:B-1----:R-:W-:Y:S05]  /*1db0*/  @P1 BRA `(.L_x_23) ;  /* 0x0000000000081947 */ /* 0x002fea0003800000 */
[----:B------:R-:W1:Y:S02]  /*1dc0*/  SYNCS.PHASECHK.TRANS64.TRYWAIT P1, [UR4], R3 ;  /* 0x00000003ff0075a7 */ /* 0x000e640008020144 */
[----:B-1----:R-:W-:Y:S05]  /*1dd0*/  @!P1 BRA `(.L_x_24) ;  /* 0x0000004000549947 */ /* 0x002fea0003800000 */
.L_x_23:
[----:B------:R-:W-:Y:S01]  /*1de0*/  ULEA UR11, UR8, UR47, 0xa ;  /* 0x0000002f080b7291 */ /* 0x000fe2000f8e503f */
[----:B------:R-:W-:Y:S01]  /*1df0*/  WARPGROUP.ARRIVE ;  /* 0x00000000000079c5 */ /* 0x000fe20000000000 */
[----:B------:R-:W-:Y:S01]  /*1e00*/  ULEA UR10, UR8, UR48, 0xa ;  /* 0x00000030080a7291 */ /* 0x000fe2000f8e503f */
[----:B------:R-:W-:Y:S01]  /*1e10*/  UMOV UR5, 0x40000040 ;  /* 0x4000004000057882 */ /* 0x000fe20000000000 */
[----:B------:R-:W-:-:S03]  /*1e20*/  UMOV UR7, 0x40000040 ;  /* 0x4000004000077882 */ /* 0x000fc60000000000 */
[----:B------:R-:W-:Y:S02]  /*1e30*/  UMOV UR4, UR11 ;  /* 0x0000000b00047c82 */ /* 0x000fe40008000000 */
[----:B------:R-:W-:Y:S02]  /*1e40*/  UMOV UR6, UR10 ;  /* 0x0000000a00067c82 */ /* 0x000fe40008000000 */
[----:B------:R-:W-:Y:S01]  /*1e50*/  HGMMA.64x64x16.F32.BF16 R24, gdesc[UR4], R24, gsb0 ;  /* 0x00e00000041879f0 */ /* 0x000fe20008001818 */
        /* <DEDUP_REMOVED lines=51> */
[----:B------:R-:W-:Y:S01]  /*2190*/  BPT.TRAP 0x1 ;  /* 0x000000040000795c */ /* 0x000fe20000300000 */
.L_x_25:
[----:B------:R-:W-:Y:S02]  /*21a0*/  UISETP.GT.U32.AND UP0, UPT, UR40, 0x1, UPT ;  /* 0x000000012800788c */ /* 0x000fe4000bf04070 */
[----:B------:R-:W-:-:S04]  /*21b0*/  ULEA UR4, UR9, UR41, 0x3 ;  /* 0x0000002909047291 */ /* 0x000fc8000f8e183f */
[----:B------:R-:W-:Y:S01]  /*21c0*/  UIADD3 UR4, UR4, 0x20, URZ ;  /* 0x0000002004047890 */ /* 0x000fe2000fffe03f */
[----:B------:R-:W-:-:S03]  /*21d0*/  PLOP3.LUT P1, PT, PT, PT, UP0, 0x80, 0x0 ;  /* 0x000000000000781c */ /* 0x000fc60003f2f008 */
[----:B------:R-:W-:-:S09]  /*21e0*/  UPRMT UR4, URZ, 0x654, UR4 ;  /* 0x000006543f047896 */ /* 0x000fd20008000004 */
[----:B------:R-:W-:Y:S01]  /*21f0*/  SYNCS.ARRIVE.TRANS64.RED.A1T0 RZ, [UR4], RZ ;  /* 0x000000ffffff79a7 */ /* 0x000fe20008100404 */
[----:B------:R-:W-:Y:S05]  /*2200*/  @P1 BRA `(.L_x_26) ;  /* 0x0000000000041947 */ /* 0x000fea0003800000 */
[----:B------:R-:W-:Y:S01]  /*2210*/  BPT.TRAP 0x1 ;  /* 0x000000040000795c */ /* 0x000fe20000300000 */
.L_x_26:
[----:B------:R-:W-:Y:S01]  /*2220*/  UIADD3 UR8, UR8, 0x1, URZ ;  /* 0x0000000108087890 */ /* 0x000fe2000fffe03f */
[C---:B------:R-:W-:Y:S01]  /*2230*/  ISETP.GT.AND P1, PT, R0.reuse, 0x1, PT ;  /* 0x000000010000780c */ /* 0x040fe20003f24270 */
[----:B------:R-:W-:Y:S01]  /*2240*/  UIADD3 UR9, UR9, 0x1, URZ ;  /* 0x0000000109097890 */ /* 0x000fe2000fffe03f */
[----:B------:R-:W-:Y:S01]  /*2250*/  VIADD R0, R0, 0xffffffff ;  /* 0xffffffff00007836 */ /* 0x000fe20000000000 */
[----:B------:R-:W-:Y:S02]  /*2260*/  UISETP.NE.AND UP0, UPT, UR8, 0x4, UPT ;  /* 0x000000040800788c */ /* 0x000fe4000bf05270 */
[----:B------:R-:W-:Y:S02]  /*2270*/  UISETP.NE.AND UP1, UPT, UR9, 0x4, UPT ;  /* 0x000000040900788c */ /* 0x000fe4000bf25270 */
[----:B------:R-:W-:Y:S02]  /*2280*/  USEL UR4, URZ, 0x1, UP0 ;  /* 0x000000013f047887 */ /* 0x000fe40008000000 */
[----:B------:R-:W-:-:S02]  /*2290*/  USEL UR8, UR8, URZ, UP0 ;  /* 0x0000003f08087287 */ /* 0x000fc40008000000 */
[----:B------:R-:W-:Y:S02]  /*22a0*/  USEL UR9, UR9, URZ, UP1 ;  /* 0x0000003f09097287 */ /* 0x000fe40008800000 */
[----:B------:R-:W-:Y:S01]  /*22b0*/  LOP3.LUT R5, R5, UR4, RZ, 0x3c, !PT ;  /* 0x0000000405057c12 */ /* 0x000fe2000f8e3cff */
[----:B------:R-:W-:Y:S09]  /*22c0*/  @P1 BRA `(.L_x_27) ;  /* 0xfffffff8009c1947 */ /* 0x000ff2000383ffff */
.L_x_20:
[----:B------:R-:W2:Y:S01]  /*22d0*/  LDC R0, c[0x0][0x28c] ;  /* 0x0000a300ff007b82 */ /* 0x000ea20000000800 */
[----:B------:R3:W-:Y:S01]  /*22e0*/  SYNCS.ARRIVE.TRANS64.A1T0 RZ, [R67+UR52], RZ ;  /* 0x000000ff43ff79a7 */ /* 0x0007e20008100034 */
[----:B--2---:R-:W-:-:S13]  /*22f0*/  ISETP.GE.AND P1, PT, R0, 0x1, PT ;  /* 0x000000010000780c */ /* 0x004fda0003f26270 */
[----:B---3--:R-:W-:Y:S05]  /*2300*/  @!P1 BRA `(.L_x_28) ;  /* 0x0000000000309947 */ /* 0x008fea0003800000 */
[----:B------:R-:W-:Y:S05]  /*2310*/  @!P0 BRA `(.L_x_29) ;  /* 0x0000000000048947 */ /* 0x000fea0003800000 */
[----:B------:R-:W-:Y:S01]  /*2320*/  BPT.TRAP 0x1 ;  /* 0x000000040000795c */ /* 0x000fe20000300000 */
.L_x_29:
[----:B------:R-:W-:Y:S02]  /*2330*/  UIADD3 UR4, UR50, UR44, URZ ;  /* 0x0000002c32047290 */ /* 0x000fe4000fffe03f */
[----:B------:R-:W-:Y:S02]  /*2340*/  UISETP.GT.U32.AND UP0, UPT, UR40, 0x1, UPT ;  /* 0x000000012800788c */ /* 0x000fe4000bf04070 */
[----:B------:R-:W-:-:S04]  /*2350*/  USHF.L.U32 UR4, UR4, 0x3, URZ ;  /* 0x0000000304047899 */ /* 0x000fc8000800063f */
[----:B------:R-:W-:Y:S01]  /*2360*/  ULOP3.LUT UR4, UR4, 0x18, URZ, 0xc0, !UPT ;  /* 0x0000001804047892 */ /* 0x000fe2000f8ec03f */
[----:B------:R-:W-:-:S03]  /*2370*/  PLOP3.LUT P0, PT, PT, PT, UP0, 0x80, 0x0 ;  /* 0x000000000000781c */ /* 0x000fc60003f0f008 */
[----:B------:R-:W-:-:S04]  /*2380*/  UIADD3 UR4, UR41, 0x20, UR4 ;  /* 0x0000002029047890 */ /* 0x000fc8000fffe004 */
[----:B------:R-:W-:-:S09]  /*2390*/  UPRMT UR4, URZ, 0x654, UR4 ;  /* 0x000006543f047896 */ /* 0x000fd20008000004 */
[----:B------:R-:W-:Y:S01]  /*23a0*/  SYNCS.ARRIVE.TRANS64.RED.A1T0 RZ, [UR4], RZ ;  /* 0x000000ffffff79a7 */ /* 0x000fe20008100404 */
[----:B------:R-:W-:Y:S05]  /*23b0*/  @P0 BRA `(.L_x_28) ;  /* 0x0000000000040947 */ /* 0x000fea0003800000 */
[----:B------:R-:W-:Y:S01]  /*23c0*/  BPT.TRAP 0x1 ;  /* 0x000000040000795c */ /* 0x000fe20000300000 */
.L_x_28:
[----:B------:R-:W-:Y:S02]  /*23d0*/  SHF.L.U32 R0, R66, 0x1f, RZ ;  /* 0x0000001f42007819 */ /* 0x000fe400000006ff */
[----:B------:R-:W-:Y:S02]  /*23e0*/  SHF.R.S32.HI R9, RZ, 0x1f, R19 ;  /* 0x0000001fff097819 */ /* 0x000fe40000011413 */
[----:B------:R-:W2:Y:S02]  /*23f0*/  SYNCS.PHASECHK.TRANS64.TRYWAIT P0, [R63+URZ+0x8], R0 ;  /* 0x000008003f0075a7 */ /* 0x000ea4000800017f */
[----:B--2---:R-:W-:Y:S05]  /*2400*/  @!P0 BRA `(.L_x_30) ;  /* 0x0000003800e08947 */ /* 0x004fea0003800000 */
.L_x_120:
[----:B------:R-:W-:Y:S01]  /*2410*/  ULDC.64 UR4, c[0x0][0x5d0] ;  /* 0x0001740000047ab9 */ /* 0x000fe20000000a00 */
[----:B------:R-:W-:Y:S01]  /*2420*/  ULDC UR6, c[0x0][0x284] ;  /* 0x0000a10000067ab9 */ /* 0x000fe20000000800 */
[----:B--2---:R-:W-:Y:S02]  /*2430*/  IMAD R0, R9, UR4, RZ ;  /* 0x0000000409007c24 */ /* 0x004fe4000f8e02ff */
[----:B------:R-:W-:Y:S02]  /*2440*/  IMAD.SHL.U32 R10, R2, 0x40, RZ ;  /* 0x00000040020a7824 */ /* 0x000fe400078e00ff */
[C---:B------:R-:W-:Y:S02]  /*2450*/  IMAD R5, R19.reuse, UR5, R0 ;  /* 0x0000000513057c24 */ /* 0x040fe4000f8e0200 */
[----:B------:R-:W-:Y:S01]  /*2460*/  IMAD.SHL.U32 R0, R18, 0x40, RZ ;  /* 0x0000004012007824 */ /* 0x000fe200078e00ff */
[----:B------:R-:W-:Y:S01]  /*2470*/  SHF.R.S32.HI R11, RZ, 0x1f, R10 ;  /* 0x0000001fff0b7819 */ /* 0x000fe2000001140a */
[----:B01----:R-:W-:Y:S01]  /*2480*/  IMAD.WIDE.U32 R2, R19, UR4, R58 ;  /* 0x0000000413027c25 */ /* 0x003fe2000f8e003a */
[----:B------:R-:W-:-:S02]  /*2490*/  ULDC.64 UR4, c[0x0][0x5c8] ;  /* 0x0001720000047ab9 */ /* 0x000fc40000000a00 */
[----:B------:R-:W-:Y:S01]  /*24a0*/  ISETP.GE.AND P0, PT, R0, UR6, PT ;  /* 0x0000000600007c0c */ /* 0x000fe2000bf06270 */
[----:B------:R-:W-:Y:S01]  /*24b0*/  ULDC UR6, c[0x0][0x288] ;  /* 0x0000a20000067ab9 */ /* 0x000fe20000000800 */
[----:B------:R-:W-:Y:S01]  /*24c0*/  IADD3 R2, P1, R10, R2, RZ ;  /* 0x000000020a027210 */ /* 0x000fe20007f3e0ff */
[----:B------:R-:W-:Y:S01]  /*24d0*/  IMAD.WIDE R14, R18, 0x40, R56 ;  /* 0x00000040120e7825 */ /* 0x000fe200078e0238 */
[----:B------:R-:W-:Y:S02]  /*24e0*/  ISETP.GE.OR P0, PT, R10, UR6, P0 ;  /* 0x000000060a007c0c */ /* 0x000fe40008706670 */
[----:B------:R-:W-:Y:S01]  /*24f0*/  IADD3.X R3, R11, R3, R5, P1, !PT ;  /* 0x000000030b037210 */ /* 0x000fe20000ffe405 */
[----:B------:R-:W-:-:S04]  /*2500*/  IMAD R7, R15, UR4, RZ ;  /* 0x000000040f077c24 */ /* 0x000fc8000f8e02ff */
[C---:B------:R-:W-:Y:S02]  /*2510*/  IMAD R7, R14.reuse, UR5, R7 ;  /* 0x000000050e077c24 */ /* 0x040fe4000f8e0207 */
[----:B------:R-:W-:-:S04]  /*2520*/  IMAD.WIDE.U32 R20, R14, UR4, R2 ;  /* 0x000000040e147c25 */ /* 0x000fc8000f8e0002 */
[----:B------:R-:W-:Y:S05]  /*2530*/  @P0 BRA `(.L_x_31) ;  /* 0x0000002000580947 */ /* 0x000fea0003800000 */
[----:B-----5:R-:W-:Y:S01]  /*2540*/  FSETP.NEU.AND P1, PT, R23, RZ, PT ;  /* 0x000000ff1700720b */ /* 0x020fe20003f2d000 */
[----:B------:R-:W-:Y:S01]  /*2550*/  IMAD.IADD R68, R62, 0x1, -R10 ;  /* 0x000000013e447824 */ /* 0x000fe200078e0a0a */
[----:B------:R-:W-:Y:S01]  /*2560*/  BSSY B0, `(.L_x_31) ;  /* 0x0000213000007945 */ /* 0x000fe20003800000 */
[----:B------:R-:W-:Y:S02]  /*2570*/  IMAD.IADD R0, R65, 0x1, -R0 ;  /* 0x0000000141007824 */ /* 0x000fe400078e0a00 */
[----:B------:R-:W-:Y:S01]  /*2580*/  IMAD.IADD R5, R21, 0x1, R7 ;  /* 0x0000000115057824 */ /* 0x000fe200078e0207 */
[----:B------:R-:W-:-:S04]  /*2590*/  ISETP.GT.AND P0, PT, R68, RZ, PT ;  /* 0x000000ff4400720c */ /* 0x000fc80003f04270 */
[----:B------:R-:W-:-:S03]  /*25a0*/  ISETP.GT.AND P2, PT, R0, RZ, P0 ;  /* 0x000000ff0000720c */ /* 0x000fc60000744270 */
[----:B------:R-:W-:Y:S10]  /*25b0*/  @!P1 BRA `(.L_x_32) ;  /* 0x0000001400dc9947 */ /* 0x000ff40003800000 */
[----:B------:R-:W0:Y:S01]  /*25c0*/  LDC.64 R70, c[0x0][0x5b8] ;  /* 0x00016e00ff467b82 */ /* 0x000e220000000a00 */
[----:B------:R-:W-:-:S07]  /*25d0*/  ULDC.64 UR4, c[0x0][0x5c0] ;  /* 0x0001700000047ab9 */ /* 0x000fce0000000a00 */
[----:B------:R-:W1:Y:S08]  /*25e0*/  LDC.64 R72, c[0x0][0x5b0] ;  /* 0x00016c00ff487b82 */ /* 0x000e700000000a00 */
[----:B------:R-:W2:Y:S01]  /*25f0*/  LDC.64 R74, c[0x0][0x5a8] ;  /* 0x00016a00ff4a7b82 */ /* 0x000ea20000000a00 */
[-C--:B0-----:R-:W-:Y:S02]  /*2600*/  IMAD R4, R9, R70.reuse, RZ ;  /* 0x0000004609047224 */ /* 0x081fe400078e02ff */
[----:B------:R-:W-:-:S04]  /*2610*/  IMAD.WIDE.U32 R2, R19, R70, R58 ;  /* 0x0000004613027225 */ /* 0x000fc800078e003a */
[----:B------:R-:W-:Y:S01]  /*2620*/  IMAD R21, R19, R71, R4 ;  /* 0x0000004713157224 */ /* 0x000fe200078e0204 */
[----:B------:R-:W-:Y:S01]  /*2630*/  IADD3 R6, P1, R10, R2, RZ ;  /* 0x000000020a067210 */ /* 0x000fe20007f3e0ff */
[----:B-1----:R-:W-:-:S03]  /*2640*/  IMAD R2, R15, R72, RZ ;  /* 0x000000480f027224 */ /* 0x002fc600078e02ff */
[----:B------:R-:W-:Y:S01]  /*2650*/  IADD3.X R7, R11, R3, R21, P1, !PT ;  /* 0x000000030b077210 */ /* 0x000fe20000ffe415 */
[C---:B------:R-:W-:Y:S02]  /*2660*/  IMAD R69, R14.reuse, R73, R2 ;  /* 0x000000490e457224 */ /* 0x040fe400078e0202 */
[----:B------:R-:W-:-:S04]  /*2670*/  IMAD.WIDE.U32 R2, R14, R72, R6 ;  /* 0x000000480e027225 */ /* 0x000fc800078e0006 */
[----:B------:R-:W-:Y:S01]  /*2680*/  IMAD.IADD R3, R3, 0x1, R69 ;  /* 0x0000000103037824 */ /* 0x000fe200078e0245 */
[----:B--2---:R-:W-:-:S04]  /*2690*/  LEA R8, P1, R2, R74, 0x1 ;  /* 0x0000004a02087211 */ /* 0x004fc800078208ff */
[----:B------:R-:W-:-:S05]  /*26a0*/  LEA.HI.X R9, R2, R75, R3, 0x1, P1 ;  /* 0x0000004b02097211 */ /* 0x000fca00008f0c03 */
[----:B------:R-:W2:Y:S01]  /*26b0*/  @P2 LDG.E.LTC128B.U16 R18, desc[UR56][R8.64] ;  /* 0x0000003808122981 */ /* 0x000ea2000c1e1520 */
[----:B------:R-:W-:Y:S01]  /*26c0*/  IMAD.WIDE.U32 R2, R14, R72, R10 ;  /* 0x000000480e027225 */ /* 0x000fe200078e000a */
[----:B------:R-:W-:Y:S02]  /*26d0*/  BSSY B1, `(.L_x_33) ;  /* 0x0000015000017945 */ /* 0x000fe40003800000 */
[----:B------:R-:W-:-:S04]  /*26e0*/  IADD3 R12, P1, R58, R2, RZ ;  /* 0x000000023a0c7210 */ /* 0x000fc80007f3e0ff */
[----:B------:R-:W-:Y:S02]  /*26f0*/  IADD3.X R13, R59, R69, R3, P1, !PT ;  /* 0x000000453b0d7210 */ /* 0x000fe40000ffe403 */
[----:B------:R-:W-:Y:S01]  /*2700*/  LEA R4, P1, R20, UR4, 0x1 ;  /* 0x0000000414047c11 */ /* 0x000fe2000f8208ff */
[----:B------:R-:W-:-:S03]  /*2710*/  IMAD.WIDE.U32 R12, R19, R70, R12 ;  /* 0x00000046130c7225 */ /* 0x000fc600078e000c */
[----:B------:R-:W-:Y:S02]  /*2720*/  LEA.HI.X R5, R20, UR5, R5, 0x1, P1 ;  /* 0x0000000514057c11 */ /* 0x000fe400088f0c05 */
[----:B------:R-:W-:-:S04]  /*2730*/  ISETP.GT.AND P1, PT, R68, 0x1, PT ;  /* 0x000000014400780c */ /* 0x000fc80003f24270 */
[----:B------:R-:W-:Y:S01]  /*2740*/  ISETP.GT.AND P3, PT, R0, RZ, P1 ;  /* 0x000000ff0000720c */ /* 0x000fe20000f64270 */
[----:B--2---:R-:W-:-:S04]  /*2750*/  IMAD.U32 R2, R18, 0x10000, RZ ;  /* 0x0001000012027824 */ /* 0x004fc800078e00ff */
[----:B------:R-:W-:Y:S01]  /*2760*/  FMUL R3, R2, R23 ;  /* 0x0000001702037220 */ /* 0x000fe20000400000 */
[----:B------:R-:W-:-:S03]  /*2770*/  LEA R2, P4, R12, R74, 0x1 ;  /* 0x0000004a0c027211 */ /* 0x000fc600078808ff */
[----:B------:R-:W-:-:S05]  /*2780*/  FFMA R3, R24, R22, R3 ;  /* 0x0000001618037223 */ /* 0x000fca0000000003 */
[----:B------:R-:W-:Y:S01]  /*2790*/  F2FP.BF16.F32.PACK_AB R8, RZ, R3 ;  /* 0x00000003ff08723e */ /* 0x000fe200000010ff */
[----:B------:R-:W-:-:S03]  /*27a0*/  IMAD.IADD R3, R21, 0x1, R13 ;  /* 0x0000000115037824 */ /* 0x000fc600078e020d */
[----:B------:R-:W-:Y:S01]  /*27b0*/  PRMT R9, R8, 0x7610, R9 ;  /* 0x0000761008097816 */ /* 0x000fe20000000009 */
[----:B------:R-:W-:Y:S01]  /*27c0*/  IMAD.SHL.U32 R8, R72, 0x8, RZ ;  /* 0x0000000848087824 */ /* 0x000fe200078e00ff */
[----:B------:R-:W-:-:S03]  /*27d0*/  LEA.HI.X R3, R12, R75, R3, 0x1, P4 ;  /* 0x0000004b0c037211 */ /* 0x000fc600020f0c03 */
[----:B------:R0:W-:Y:S02]  /*27e0*/  @P2 STG.E.U16 desc[UR56][R4.64], R9 ;  /* 0x0000000904002986 */ /* 0x0001e4000c101538 */
[----:B0-----:R-:W-:Y:S01]  /*27f0*/  SHF.L.U64.HI R9, R72, 0x3, R73 ;  /* 0x0000000348097819 */ /* 0x001fe20000010249 */
[----:B------:R-:W-:Y:S06]  /*2800*/  @!P3 BRA `(.L_x_34) ;  /* 0x000000000004b947 */ /* 0x000fec0003800000 */
[----:B------:R0:W5:Y:S02]  /*2810*/  LDG.E.LTC128B.U16 R18, desc[UR56][R2.64+0x2] ;  /* 0x0000023802127981 */ /* 0x000164000c1e1520 */
.L_x_34:
[----:B------:R-:W-:Y:S05]  /*2820*/  BSYNC B1 ;  /* 0x0000000000017941 */ /* 0x000fea0003800000 */
.L_x_33:
[----:B------:R-:W-:Y:S01]  /*2830*/  IMAD.WIDE.U32 R8, R14, R72, R8 ;  /* 0x000000480e087225 */ /* 0x000fe200078e0008 */
[----:B------:R-:W-:-:S03]  /*2840*/  ISETP.GT.AND P0, PT, R0, 0x8, P0 ;  /* 0x000000080000780c */ /* 0x000fc60000704270 */
[----:B-----5:R-:W-:Y:S01]  /*2850*/  IMAD.U32 R12, R18, 0x10000, RZ ;  /* 0x00010000120c7824 */ /* 0x020fe200078e00ff */
[----:B------:R-:W-:Y:S01]  /*2860*/  IADD3 R6, P2, R6, R8, RZ ;  /* 0x0000000806067210 */ /* 0x000fe20007f5e0ff */
[----:B------:R-:W-:Y:S02]  /*2870*/  IMAD.IADD R69, R69, 0x1, R9 ;  /* 0x0000000145457824 */ /* 0x000fe400078e0209 */
[----:B------:R-:W-:Y:S02]  /*2880*/  FMUL R12, R12, R23 ;  /* 0x000000170c0c7220 */ /* 0x000fe40000400000 */
[----:B------:R-:W-:Y:S02]  /*2890*/  IMAD.X R7, R69, 0x1, R7, P2 ;  /* 0x0000000145077824 */ /* 0x000fe400010e0607 */
[----:B------:R-:W-:Y:S01]  /*28a0*/  FFMA R25, R25, R22, R12 ;  /* 0x0000001619197223 */ /* 0x000fe2000000000c */
[----:B------:R-:W-:-:S04]  /*28b0*/  LEA R12, P2, R6, R74, 0x1 ;  /* 0x0000004a060c7211 */ /* 0x000fc800078408ff */
[----:B------:R-:W-:Y:S02]  /*28c0*/  F2FP.BF16.F32.PACK_AB R25, RZ, R25 ;  /* 0x00000019ff19723e */ /* 0x000fe400000010ff */
[----:B------:R-:W-:-:S03]  /*28d0*/  LEA.HI.X R13, R6, R75, R7, 0x1, P2 ;  /* 0x0000004b060d7211 */ /* 0x000fc600010f0c07 */
[----:B------:R1:W-:Y:S04]  /*28e0*/  @P3 STG.E.U16 desc[UR56][R4.64+0x2], R25 ;  /* 0x0000021904003986 */ /* 0x0003e8000c101538 */
[----:B------:R-:W2:Y:S01]  /*28f0*/  @P0 LDG.E.LTC128B.U16 R18, desc[UR56][R12.64] ;  /* 0x000000380c120981 */ /* 0x000ea2000c1e1520 */
[----:B------:R-:W-:Y:S01]  /*2900*/  IADD3 R10, P2, P3, R58, R8, R10 ;  /* 0x000000083a0a7210 */ /* 0x000fe20007b5e00a */
[----:B------:R-:W-:Y:S01]  /*2910*/  BSSY B1, `(.L_x_35) ;  /* 0x0000011000017945 */ /* 0x000fe20003800000 */
[----:B------:R-:W-:Y:S02]  /*2920*/  SHF.L.U64.HI R9, R61, 0x1, R60 ;  /* 0x000000013d097819 */ /* 0x000fe4000001023c */
[----:B------:R-:W-:Y:S02]  /*2930*/  IADD3.X R11, R59, R69, R11, P2, P3 ;  /* 0x000000453b0b7210 */ /* 0x000fe400017e640b */
[----:B------:R-:W-:-:S02]  /*2940*/  LEA R8, P2, R61, R4, 0x1 ;  /* 0x000000043d087211 */ /* 0x000fc400078408ff */
[----:B------:R-:W-:Y:S01]  /*2950*/  ISETP.GT.AND P1, PT, R0, 0x8, P1 ;  /* 0x000000080000780c */ /* 0x000fe20000f24270 */
[----:B------:R-:W-:-:S04]  /*2960*/  IMAD.WIDE.U32 R10, R19, R70, R10 ;  /* 0x00000046130a7225 */ /* 0x000fc800078e000a */
[----:B------:R-:W-:Y:S02]  /*2970*/  IMAD.X R9, R9, 0x1, R5, P2 ;  /* 0x0000000109097824 */ /* 0x000fe400010e0605 */
[----:B------:R-:W-:Y:S02]  /*2980*/  IMAD.IADD R11, R21, 0x1, R11 ;  /* 0x00000001150b7824 */ /* 0x000fe400078e020b */
[----:B--2---:R-:W-:-:S04]  /*2990*/  IMAD.U32 R6, R18, 0x10000, RZ ;  /* 0x0001000012067824 */ /* 0x004fc800078e00ff */
[----:B------:R-:W-:Y:S01]  /*29a0*/  FMUL R7, R6, R23 ;  /* 0x0000001706077220 */ /* 0x000fe20000400000 */
[----:B------:R-:W-:-:S03]  /*29b0*/  LEA R6, P3, R10, R74, 0x1 ;  /* 0x0000004a0a067211 */ /* 0x000fc600078608ff */
[----:B------:R-:W-:-:S05]  /*29c0*/  FFMA R7, R26, R22, R7 ;  /* 0x000000161a077223 */ /* 0x000fca0000000007 */
[----:B------:R-:W-:Y:S02]  /*29d0*/  F2FP.BF16.F32.PACK_AB R12, RZ, R7 ;  /* 0x00000007ff0c723e */ /* 0x000fe400000010ff */
[----:B------:R-:W-:-:S03]  /*29e0*/  LEA.HI.X R7, R10, R75, R11, 0x1, P3 ;  /* 0x0000004b0a077211 */ /* 0x000fc600018f0c0b */
[----:B------:R1:W-:Y:S01]  /*29f0*/  @P0 STG.E.U16 desc[UR56][R8.64], R12 ;  /* 0x0000000c08000986 */ /* 0x0003e2000c101538 */
[----:B------:R-:W-:Y:S05]  /*2a00*/  @!P1 BRA `(.L_x_36) ;  /* 0x0000000000049947 */ /* 0x000fea0003800000 */
[----:B------:R2:W5:Y:S02]  /*2a10*/  LDG.E.LTC128B.U16 R18, desc[UR56][R6.64+0x2] ;  /* 0x0000023806127981 */ /* 0x000564000c1e1520 */
.L_x_36:
[----:B------:R-:W-:Y:S05]  /*2a20*/  BSYNC B1 ;  /* 0x0000000000017941 */ /* 0x000fea0003800000 */
.L_x_35:
[----:B-----5:R-:W-:Y:S01]  /*2a30*/  IMAD.U32 R10, R18, 0x10000, RZ ;  /* 0x00010000120a7824 */ /* 0x020fe200078e00ff */
[----:B------:R-:W-:Y:S01]  /*2a40*/  ISETP.GT.AND P0, PT, R68, 0x8, PT ;  /* 0x000000084400780c */ /* 0x000fe20003f04270 */
[----:B------:R-:W-:Y:S02]  /*2a50*/  BSSY B1, `(.L_x_37) ;  /* 0x0000008000017945 */ /* 0x000fe40003800000 */
[----:B------:R-:W-:Y:S01]  /*2a60*/  FMUL R10, R10, R23 ;  /* 0x000000170a0a7220 */ /* 0x000fe20000400000 */
[----:B------:R-:W-:-:S03]  /*2a70*/  ISETP.GT.AND P2, PT, R0, RZ, P0 ;  /* 0x000000ff0000720c */ /* 0x000fc60000744270 */
[----:B------:R-:W-:-:S05]  /*2a80*/  FFMA R10, R27, R22, R10 ;  /* 0x000000161b0a7223 */ /* 0x000fca000000000a */
[----:B------:R-:W-:-:S05]  /*2a90*/  F2FP.BF16.F32.PACK_AB R10, RZ, R10 ;  /* 0x0000000aff0a723e */ /* 0x000fca00000010ff */
[----:B------:R3:W-:Y:S01]  /*2aa0*/  @P1 STG.E.U16 desc[UR56][R8.64+0x2], R10 ;  /* 0x0000020a08001986 */ /* 0x0007e2000c101538 */
[----:B------:R-:W-:Y:S05]  /*2ab0*/  @!P2 BRA `(.L_x_38) ;  /* 0x000000000004a947 */ /* 0x000fea0003800000 */
[----:B------:R4:W5:Y:S02]  /*2ac0*/  LDG.E.LTC128B.U16 R18, desc[UR56][R2.64+0x10] ;  /* 0x0000103802127981 */ /* 0x000964000c1e1520 */
.L_x_38:
[----:B------:R-:W-:Y:S05]  /*2ad0*/  BSYNC B1 ;  /* 0x0000000000017941 */ /* 0x000fea0003800000 */
.L_x_37:
[----:B---3-5:R-:W-:Y:S01]  /*2ae0*/  IMAD.U32 R10, R18, 0x10000, RZ ;  /* 0x00010000120a7824 */ /* 0x028fe200078e00ff */
        /* <DEDUP_REMOVED lines=9> */
.L_x_40:
[----:B------:R-:W-:Y:S05]  /*2b80*/  BSYNC B1 ;  /* 0x0000000000017941 */ /* 0x000fea0003800000 */
.L_x_39:
[----:B-----5:R-:W-:Y:S01]  /*2b90*/  IMAD.U32 R10, R18, 0x10000, RZ ;  /* 0x00010000120a7824 */ /* 0x020fe200078e00ff */
[----:B------:R-:W-:Y:S01]  /*2ba0*/  ISETP.GT.AND P0, PT, R0, 0x8, P0 ;  /* 0x000000080000780c */ /* 0x000fe20000704270 */
[----:B------:R-:W-:Y:S02]  /*2bb0*/  BSSY B1, `(.L_x_41) ;  /* 0x0000007000017945 */ /* 0x000fe40003800000 */
[----:B------:R-:W-:-:S04]  /*2bc0*/  FMUL R10, R10, R23 ;  /* 0x000000170a0a7220 */ /* 0x000fc80000400000 */
[----:B------:R-:W-:-:S05]  /*2bd0*/  FFMA R10, R29, R22, R10 ;  /* 0x000000161d0a7223 */ /* 0x000fca000000000a */
[----:B------:R-:W-:-:S05]  /*2be0*/  F2FP.BF16.F32.PACK_AB R10, RZ, R10 ;  /* 0x0000000aff0a723e */ /* 0x000fca00000010ff */
[----:B------:R0:W-:Y:S01]  /*2bf0*/  @P3 STG.E.U16 desc[UR56][R4.64+0x12], R10 ;  /* 0x0000120a04003986 */ /* 0x0001e2000c101538 */
[----:B------:R-:W-:Y:S05]  /*2c00*/  @!P0 BRA `(.L_x_42) ;  /* 0x0000000000048947 */ /* 0x000fea0003800000 */
[----:B------:R0:W5:Y:S02]  /*2c10*/  LDG.E.LTC128B.U16 R18, desc[UR56][R6.64+0x10] ;  /* 0x0000103806127981 */ /* 0x000164000c1e1520 */
.L_x_42:
[----:B------:R-:W-:Y:S05]  /*2c20*/  BSYNC B1 ;  /* 0x0000000000017941 */ /* 0x000fea0003800000 */
.L_x_41:
[----:B0----5:R-:W-:Y:S01]  /*2c30*/  IMAD.U32 R10, R18, 0x10000, RZ ;  /* 0x00010000120a7824 */ /* 0x021fe200078e00ff */
[----:B------:R-:W-:Y:S01]  /*2c40*/  ISETP.GT.AND P1, PT, R0, 0x8, P1 ;  /* 0x000000080000780c */ /* 0x000fe20000f24270 */
[----:B------:R-:W-:Y:S02]  /*2c50*/  BSSY B1, `(.L_x_43) ;  /* 0x0000007000017945 */ /* 0x000fe40003800000 */
[----:B---3--:R-:W-:-:S04]  /*2c60*/  FMUL R11, R10, R23 ;  /* 0x000000170a0b7220 */ /* 0x008fc80000400000 */
[----:B------:R-:W-:-:S05]  /*2c70*/  FFMA R11, R30, R22, R11 ;  /* 0x000000161e0b7223 */ /* 0x000fca000000000b */
[----:B------:R-:W-:-:S05]  /*2c80*/  F2FP.BF16.F32.PACK_AB R11, RZ, R11 ;  /* 0x0000000bff0b723e */ /* 0x000fca00000010ff */
[----:B------:R0:W-:Y:S01]  /*2c90*/  @P0 STG.E.U16 desc[UR56][R8.64+0x10], R11 ;  /* 0x0000100b08000986 */ /* 0x0001e2000c101538 */
[----:B------:R-:W-:Y:S05]  /*2ca0*/  @!P1 BRA `(.L_x_44) ;  /* 0x0000000000049947 */ /* 0x000fea0003800000 */
[----:B------:R3:W5:Y:S02]  /*2cb0*/  LDG.E.LTC128B.U16 R18, desc[UR56][R6.64+0x12] ;  /* 0x0000123806127981 */ /* 0x000764000c1e1520 */
.L_x_44:
[----:B------:R-:W-:Y:S05]  /*2cc0*/  BSYNC B1 ;  /* 0x0000000000017941 */ /* 0x000fea0003800000 */
.L_x_43:
        /* <DEDUP_REMOVED lines=10> */
.L_x_46:
[----:B------:R-:W-:Y:S05]  /*2d70*/  BSYNC B1 ;  /* 0x0000000000017941 */ /* 0x000fea0003800000 */
.L_x_45:
[----:B0----5:R-:W-:Y:S01]  /*2d80*/  IMAD.U32 R10, R18, 0x10000, RZ ;  /* 0x00010000120a7824 */ /* 0x021fe200078e00ff */
        /* <DEDUP_REMOVED lines=9> */
.L_x_48:
[----:B------:R-:W-:Y:S05]  /*2e20*/  BSYNC B1 ;  /* 0x0000000000017941 */ /* 0x000fea0003800000 */
.L_x_47:
        /* <DEDUP_REMOVED lines=9> */
.L_x_50:
[----:B------:R-:W-:Y:S05]  /*2ec0*/  BSYNC B1 ;  /* 0x0000000000017941 */ /* 0x000fea0003800000 */
.L_x_49:
[----:B0----5:R-:W-:Y:S01]  /*2ed0*/  IMAD.U32 R10, R18, 0x10000, RZ ;  /* 0x00010000120a7824 */ /* 0x021fe200078e00ff */
        /* <DEDUP_REMOVED lines=8> */
.L_x_52:
[----:B------:R-:W-:Y:S05]  /*2f60*/  BSYNC B1 ;  /* 0x0000000000017941 */ /* 0x000fea0003800000 */
.L_x_51:
        /* <DEDUP_REMOVED lines=10> */
.L_x_54:
[----:B------:R-:W-:Y:S05]  /*3010*/  BSYNC B1 ;  /* 0x0000000000017941 */ /* 0x000fea0003800000 */
.L_x_53:
        /* <DEDUP_REMOVED lines=10> */
.L_x_56:
[----:B------:R-:W-:Y:S05]  /*30c0*/  BSYNC B1 ;  /* 0x0000000000017941 */ /* 0x000fea0003800000 */
.L_x_55:
        /* <DEDUP_REMOVED lines=9> */
.L_x_58:
[----:B------:R-:W-:Y:S05]  /*3160*/  BSYNC B1 ;  /* 0x0000000000017941 */ /* 0x000fea0003800000 */
.L_x_57:
        /* <DEDUP_REMOVED lines=9> */
.L_x_60:
[----:B------:R-:W-:Y:S05]  /*3200*/  BSYNC B1 ;  /* 0x0000000000017941 */ /* 0x000fea0003800000 */
.L_x_59:
        /* <DEDUP_REMOVED lines=10> */
.L_x_62:
[----:B------:R-:W-:Y:S05]  /*32b0*/  BSYNC B1 ;  /* 0x0000000000017941 */ /* 0x000fea0003800000 */
.L_x_61:
        /* <DEDUP_REMOVED lines=10> */
.L_x_64:
[----:B------:R-:W-:Y:S05]  /*3360*/  BSYNC B1 ;  /* 0x0000000000017941 */ /* 0x000fea0003800000 */
.L_x_63:
        /* <DEDUP_REMOVED lines=9> */
.L_x_66:
[----:B------:R-:W-:Y:S05]  /*3400*/  BSYNC B1 ;  /* 0x0000000000017941 */ /* 0x000fea0003800000 */
.L_x_65:
        /* <DEDUP_REMOVED lines=9> */
.L_x_68:
[----:B------:R-:W-:Y:S05]  /*34a0*/  BSYNC B1 ;  /* 0x0000000000017941 */ /* 0x000fea0003800000 */
.L_x_67:
        /* <DEDUP_REMOVED lines=10> */
.L_x_70:
[----:B------:R-:W-:Y:S05]  /*3550*/  BSYNC B1 ;  /* 0x0000000000017941 */ /* 0x000fea0003800000 */
.L_x_69:
        /* <DEDUP_REMOVED lines=10> */
.L_x_72:
[----:B------:R-:W-:Y:S05]  /*3600*/  BSYNC B1 ;  /* 0x0000000000017941 */ /* 0x000fea0003800000 */
.L_x_71:
        /* <DEDUP_REMOVED lines=9> */
.L_x_74:
[----:B------:R-:W-:Y:S05]  /*36a0*/  BSYNC B1 ;  /* 0x0000000000017941 */ /* 0x000fea0003800000 */
.L_x_73:
        /* <DEDUP_REMOVED lines=9> */
.L_x_76:
[----:B------:R-:W-:Y:S05]  /*3740*/  BSYNC B1 ;  /* 0x0000000000017941 */ /* 0x000fea0003800000 */
.L_x_75:
        /* <DEDUP_REMOVED lines=10> */
.L_x_78:
[----:B------:R-:W-:Y:S05]  /*37f0*/  BSYNC B1 ;  /* 0x0000000000017941 */ /* 0x000fea0003800000 */
.L_x_77:
        /* <DEDUP_REMOVED lines=10> */
.L_x_80:
[----:B------:R-:W-:Y:S05]  /*38a0*/  BSYNC B1 ;  /* 0x0000000000017941 */ /* 0x000fea0003800000 */
.L_x_79:
        /* <DEDUP_REMOVED lines=9> */
.L_x_82:
[----:B------:R-:W-:Y:S05]  /*3940*/  BSYNC B1 ;  /* 0x0000000000017941 */ /* 0x000fea0003800000 */
.L_x_81:
        /* <DEDUP_REMOVED lines=9> */
.L_x_84:
[----:B------:R-:W-:Y:S05]  /*39e0*/  BSYNC B1 ;  /* 0x0000000000017941 */ /* 0x000fea0003800000 */
.L_x_83:
        /* <DEDUP_REMOVED lines=10> */
.L_x_86:
[----:B------:R-:W-:Y:S05]  /*3a90*/  BSYNC B1 ;  /* 0x0000000000017941 */ /* 0x000fea0003800000 */
.L_x_85:
        /* <DEDUP_REMOVED lines=10> */
.L_x_88:
[----:B------:R-:W-:Y:S05]  /*3b40*/  BSYNC B1 ;  /* 0x0000000000017941 */ /* 0x000fea0003800000 */
.L_x_87:
[----:B0---45:R-:W-:Y:S01]  /*3b50*/  IMAD.U32 R2, R18, 0x10000, RZ ;  /* 0x0001000012027824 */ /* 0x031fe200078e00ff */
        /* <DEDUP_REMOVED lines=8> */
.L_x_90:
[----:B------:R-:W-:Y:S05]  /*3be0*/  BSYNC B1 ;  /* 0x0000000000017941 */ /* 0x000fea0003800000 */
.L_x_89:
[----:B0----5:R-:W-:Y:S01]  /*3bf0*/  IMAD.U32 R2, R18, 0x10000, RZ ;  /* 0x0001000012027824 */ /* 0x021fe200078e00ff */
[----:B------:R-:W-:Y:S01]  /*3c00*/  ISETP.GT.AND P1, PT, R0, 0x8, P1 ;  /* 0x000000080000780c */ /* 0x000fe20000f24270 */
[----:B------:R-:W-:Y:S02]  /*3c10*/  BSSY B1, `(.L_x_91) ;  /* 0x000000a000017945 */ /* 0x000fe40003800000 */
[----:B------:R-:W-:Y:S01]  /*3c20*/  FMUL R3, R2, R23 ;  /* 0x0000001702037220 */ /* 0x000fe20000400000 */
[----:B------:R-:W-:-:S03]  /*3c30*/  @P0 IMAD.MOV.U32 R2, RZ, RZ, R8 ;  /* 0x000000ffff020224 */ /* 0x000fc600078e0008 */
[----:B------:R-:W-:-:S05]  /*3c40*/  FFMA R3, R54, R22, R3 ;  /* 0x0000001636037223 */ /* 0x000fca0000000003 */
[----:B------:R-:W-:-:S04]  /*3c50*/  F2FP.BF16.F32.PACK_AB R3, RZ, R3 ;  /* 0x00000003ff03723e */ /* 0x000fc800000010ff */
[----:B-1----:R-:W-:Y:S01]  /*3c60*/  PRMT R4, R3, 0x7610, R4 ;  /* 0x0000761003047816 */ /* 0x002fe20000000004 */
[----:B------:R-:W-:-:S05]  /*3c70*/  @P0 IMAD.MOV.U32 R3, RZ, RZ, R9 ;  /* 0x000000ffff030224 */ /* 0x000fca00078e0009 */
[----:B------:R0:W-:Y:S01]  /*3c80*/  @P0 STG.E.U16 desc[UR56][R2.64+0x70], R4 ;  /* 0x0000700402000986 */ /* 0x0001e2000c101538 */
[----:B------:R-:W-:Y:S05]  /*3c90*/  @!P1 BRA `(.L_x_92) ;  /* 0x0000000000049947 */ /* 0x000fea0003800000 */
[----:B------:R1:W5:Y:S02]  /*3ca0*/  LDG.E.LTC128B.U16 R18, desc[UR56][R6.64+0x72] ;  /* 0x0000723806127981 */ /* 0x000364000c1e1520 */
.L_x_92:
[----:B------:R-:W-:Y:S05]  /*3cb0*/  BSYNC B1 ;  /* 0x0000000000017941 */ /* 0x000fea0003800000 */
.L_x_91:
[----:B------:R-:W-:Y:S05]  /*3cc0*/  @!P1 BRA `(.L_x_93) ;  /* 0x0000000800709947 */ /* 0x000fea0003800000 */
[----:B-----5:R-:W-:-:S04]  /*3cd0*/  IMAD.U32 R18, R18, 0x10000, RZ ;  /* 0x0001000012127824 */ /* 0x020fc800078e00ff */
[----:B------:R-:W-:-:S04]  /*3ce0*/  FMUL R18, R18, R23 ;  /* 0x0000001712127220 */ /* 0x000fc80000400000 */
[----:B------:R-:W-:-:S05]  /*3cf0*/  FFMA R18, R55, R22, R18 ;  /* 0x0000001637127223 */ /* 0x000fca0000000012 */
[----:B------:R-:W-:-:S05]  /*3d00*/  F2FP.BF16.F32.PACK_AB R18, RZ, R18 ;  /* 0x00000012ff12723e */ /* 0x000fca00000010ff */
[----:B------:R0:W-:Y:S01]  /*3d10*/  STG.E.U16 desc[UR56][R8.64+0x72], R18 ;  /* 0x0000721208007986 */ /* 0x0001e2000c101538 */
[----:B------:R-:W-:Y:S05]  /*3d20*/  BRA `(.L_x_93) ;  /* 0x0000000800587947 */ /* 0x000fea0003800000 */
.L_x_32:
[----:B------:R-:W-:Y:S01]  /*3d30*/  ISETP.GT.AND P3, PT, R68, 0x1, PT ;  /* 0x000000014400780c */ /* 0x000fe20003f64270 */
[----:B------:R-:W-:Y:S01]  /*3d40*/  ULDC.64 UR4, c[0x0][0x5c0] ;  /* 0x0001700000047ab9 */ /* 0x000fe20000000a00 */
[-C--:B------:R-:W-:Y:S01]  /*3d50*/  FMUL R24, R24, R22.reuse ;  /* 0x0000001618187220 */ /* 0x080fe20000400000 */
[-C--:B------:R-:W-:Y:S01]  /*3d60*/  FMUL R25, R25, R22.reuse ;  /* 0x0000001619197220 */ /* 0x080fe20000400000 */
[----:B------:R-:W-:Y:S01]  /*3d70*/  ISETP.GT.AND P1, PT, R0, RZ, P3 ;  /* 0x000000ff0000720c */ /* 0x000fe20001f24270 */
[-C--:B------:R-:W-:Y:S01]  /*3d80*/  FMUL R26, R26, R22.reuse ;  /* 0x000000161a1a7220 */ /* 0x080fe20000400000 */
[----:B------:R-:W-:Y:S01]  /*3d90*/  LEA R2, P4, R20, UR4, 0x1 ;  /* 0x0000000414027c11 */ /* 0x000fe2000f8808ff */
[----:B------:R-:W-:Y:S01]  /*3da0*/  FMUL R27, R27, R22 ;  /* 0x000000161b1b7220 */ /* 0x000fe20000400000 */
[----:B------:R-:W-:Y:S01]  /*3db0*/  F2FP.BF16.F32.PACK_AB R24, RZ, R24 ;  /* 0x00000018ff18723e */ /* 0x000fe200000010ff */
[-C--:B------:R-:W-:Y:S01]  /*3dc0*/  FMUL R28, R28, R22.reuse ;  /* 0x000000161c1c7220 */ /* 0x080fe20000400000 */
[----:B------:R-:W-:Y:S01]  /*3dd0*/  LEA.HI.X R3, R20, UR5, R5, 0x1, P4 ;  /* 0x0000000514037c11 */ /* 0x000fe2000a0f0c05 */
[-C--:B------:R-:W-:Y:S01]  /*3de0*/  FMUL R29, R29, R22.reuse ;  /* 0x000000161d1d7220 */ /* 0x080fe20000400000 */
[----:B------:R-:W-:Y:S01]  /*3df0*/  F2FP.BF16.F32.PACK_AB R25, RZ, R25 ;  /* 0x00000019ff19723e */ /* 0x000fe200000010ff */
[-C--:B------:R-:W-:Y:S01]  /*3e00*/  FMUL R30, R30, R22.reuse ;  /* 0x000000161e1e7220 */ /* 0x080fe20000400000 */
[----:B------:R-:W-:Y:S01]  /*3e10*/  SHF.L.U64.HI R5, R61, 0x1, R60 ;  /* 0x000000013d057819 */ /* 0x000fe2000001023c */
[----:B------:R-:W-:Y:S01]  /*3e20*/  @P2 STG.E.U16 desc[UR56][R2.64], R24 ;  /* 0x0000001802002986 */ /* 0x000fe2000c101538 */
[----:B------:R-:W-:Y:S01]  /*3e30*/  ISETP.GT.AND P2, PT, R0, 0x8, P0 ;  /* 0x000000080000780c */ /* 0x000fe20000744270 */
[----:B------:R-:W-:Y:S01]  /*3e40*/  FMUL R31, R31, R22 ;  /* 0x000000161f1f7220 */ /* 0x000fe20000400000 */
[----:B------:R-:W-:Y:S01]  /*3e50*/  LEA R4, P5, R61, R2, 0x1 ;  /* 0x000000023d047211 */ /* 0x000fe200078a08ff */
[----:B------:R-:W-:Y:S01]  /*3e60*/  @P1 STG.E.U16 desc[UR56][R2.64+0x2], R25 ;  /* 0x0000021902001986 */ /* 0x000fe2000c101538 */
[----:B------:R-:W-:Y:S01]  /*3e70*/  ISETP.GT.AND P1, PT, R68, 0x8, PT ;  /* 0x000000084400780c */ /* 0x000fe20003f24270 */
[-C--:B------:R-:W-:Y:S01]  /*3e80*/  FMUL R32, R32, R22.reuse ;  /* 0x0000001620207220 */ /* 0x080fe20000400000 */
[----:B------:R-:W-:Y:S01]  /*3e90*/  ISETP.GT.AND P3, PT, R0, 0x8, P3 ;  /* 0x000000080000780c */ /* 0x000fe20001f64270 */
[----:B------:R-:W-:Y:S01]  /*3ea0*/  IMAD.X R5, R5, 0x1, R3, P5 ;  /* 0x0000000105057824 */ /* 0x000fe200028e0603 */
[----:B------:R-:W-:Y:S01]  /*3eb0*/  ISETP.GT.AND P0, PT, R68, 0x9, PT ;  /* 0x000000094400780c */ /* 0x000fe20003f04270 */
[-C--:B------:R-:W-:Y:S01]  /*3ec0*/  FMUL R33, R33, R22.reuse ;  /* 0x0000001621217220 */ /* 0x080fe20000400000 */
[----:B------:R-:W-:Y:S01]  /*3ed0*/  ISETP.GT.AND P4, PT, R0, RZ, P1 ;  /* 0x000000ff0000720c */ /* 0x000fe20000f84270 */
[-C--:B------:R-:W-:Y:S01]  /*3ee0*/  FMUL R34, R34, R22.reuse ;  /* 0x0000001622227220 */ /* 0x080fe20000400000 */
[----:B------:R-:W-:Y:S01]  /*3ef0*/  ISETP.GT.AND P5, PT, R0, RZ, P0 ;  /* 0x000000ff0000720c */ /* 0x000fe200007a4270 */
[----:B------:R-:W-:Y:S01]  /*3f00*/  FMUL R35, R35, R22 ;  /* 0x0000001623237220 */ /* 0x000fe20000400000 */
[----:B------:R-:W-:Y:S01]  /*3f10*/  F2FP.BF16.F32.PACK_AB R26, RZ, R26 ;  /* 0x0000001aff1a723e */ /* 0x000fe200000010ff */
[-C--:B------:R-:W-:Y:S01]  /*3f20*/  FMUL R36, R36, R22.reuse ;  /* 0x0000001624247220 */ /* 0x080fe20000400000 */
[----:B------:R-:W-:Y:S01]  /*3f30*/  F2FP.BF16.F32.PACK_AB R27, RZ, R27 ;  /* 0x0000001bff1b723e */ /* 0x000fe200000010ff */
[----:B------:R-:W-:Y:S01]  /*3f40*/  FMUL R37, R37, R22 ;  /* 0x0000001625257220 */ /* 0x000fe20000400000 */
[----:B------:R-:W-:Y:S01]  /*3f50*/  F2FP.BF16.F32.PACK_AB R28, RZ, R28 ;  /* 0x0000001cff1c723e */ /* 0x000fe200000010ff */
[----:B------:R-:W-:Y:S01]  /*3f60*/  @P2 STG.E.U16 desc[UR56][R4.64], R26 ;  /* 0x0000001a04002986 */ /* 0x000fe2000c101538 */
[----:B------:R-:W-:Y:S01]  /*3f70*/  ISETP.GT.AND P1, PT, R0, 0x8, P1 ;  /* 0x000000080000780c */ /* 0x000fe20000f24270 */
[-C--:B------:R-:W-:Y:S01]  /*3f80*/  FMUL R38, R38, R22.reuse ;  /* 0x0000001626267220 */ /* 0x080fe20000400000 */
[----:B------:R-:W-:Y:S01]  /*3f90*/  F2FP.BF16.F32.PACK_AB R29, RZ, R29 ;  /* 0x0000001dff1d723e */ /* 0x000fe200000010ff */
[----:B------:R-:W-:Y:S01]  /*3fa0*/  @P3 STG.E.U16 desc[UR56][R4.64+0x2], R27 ;  /* 0x0000021b04003986 */ /* 0x000fe2000c101538 */
[----:B------:R-:W-:Y:S01]  /*3fb0*/  ISETP.GT.AND P3, PT, R68, 0x10, PT ;  /* 0x000000104400780c */ /* 0x000fe20003f64270 */
[-C--:B------:R-:W-:Y:S01]  /*3fc0*/  FMUL R39, R39, R22.reuse ;  /* 0x0000001627277220 */ /* 0x080fe20000400000 */
[----:B------:R-:W-:Y:S01]  /*3fd0*/  ISETP.GT.AND P2, PT, R0, 0x8, P0 ;  /* 0x000000080000780c */ /* 0x000fe20000744270 */
[----:B------:R-:W-:Y:S01]  /*3fe0*/  @P4 STG.E.U16 desc[UR56][R2.64+0x10], R28 ;  /* 0x0000101c02004986 */ /* 0x000fe2000c101538 */
[----:B------:R-:W-:Y:S01]  /*3ff0*/  ISETP.GT.AND P0, PT, R68, 0x11, PT ;  /* 0x000000114400780c */ /* 0x000fe20003f04270 */
[-C--:B------:R-:W-:Y:S01]  /*4000*/  FMUL R40, R40, R22.reuse ;  /* 0x0000001628287220 */ /* 0x080fe20000400000 */
[C---:B------:R-:W-:Y:S01]  /*4010*/  ISETP.GT.AND P4, PT, R0.reuse, RZ, P3 ;  /* 0x000000ff0000720c */ /* 0x040fe20001f84270 */
[----:B------:R-:W-:Y:S01]  /*4020*/  @P5 STG.E.U16 desc[UR56][R2.64+0x12], R29 ;  /* 0x0000121d02005986 */ /* 0x000fe2000c101538 */
        /* <DEDUP_REMOVED lines=32> */
[----:B------:R-:W-:Y:S01]  /*4230*/  ISETP.GT.AND P2, PT, R0, 0x8, P3 ;  /* 0x000000080000780c */ /* 0x000fe20001f44270 */
[-C--:B------:R-:W-:Y:S01]  /*4240*/  FMUL R51, R51, R22.reuse ;  /* 0x0000001633337220 */ /* 0x080fe20000400000 */
[C---:B------:R-:W-:Y:S01]  /*4250*/  ISETP.GT.AND P3, PT, R68.reuse, 0x20, PT ;  /* 0x000000204400780c */ /* 0x040fe20003f64270 */
        /* <DEDUP_REMOVED lines=13> */
[----:B------:R-:W-:-:S02]  /*4330*/  F2FP.BF16.F32.PACK_AB R41, RZ, R41 ;  /* 0x00000029ff29723e */ /* 0x000fc400000010ff */
[C---:B------:R-:W-:Y:S01]  /*4340*/  ISETP.GT.AND P1, PT, R0.reuse, 0x8, P3 ;  /* 0x000000080000780c */ /* 0x040fe20001f24270 */
[----:B------:R-:W-:Y:S01]  /*4350*/  @P2 STG.E.U16 desc[UR56][R4.64+0x32], R39 ;  /* 0x0000322704002986 */ /* 0x000fe2000c101538 */
[----:B------:R-:W-:Y:S02]  /*4360*/  ISETP.GT.AND P0, PT, R0, 0x8, P0 ;  /* 0x000000080000780c */ /* 0x000fe40000704270 */
[----:B------:R-:W-:Y:S01]  /*4370*/  F2FP.BF16.F32.PACK_AB R42, RZ, R42 ;  /* 0x0000002aff2a723e */ /* 0x000fe200000010ff */
[----:B------:R-:W-:Y:S01]  /*4380*/  @P4 STG.E.U16 desc[UR56][R2.64+0x40], R40 ;  /* 0x0000402802004986 */ /* 0x000fe2000c101538 */
[C---:B------:R-:W-:Y:S02]  /*4390*/  ISETP.GT.AND P4, PT, R68.reuse, 0x28, PT ;  /* 0x000000284400780c */ /* 0x040fe40003f84270 */
[----:B------:R-:W-:Y:S01]  /*43a0*/  F2FP.BF16.F32.PACK_AB R43, RZ, R43 ;  /* 0x0000002bff2b723e */ /* 0x000fe200000010ff */
[----:B------:R-:W-:Y:S01]  /*43b0*/  @P5 STG.E.U16 desc[UR56][R2.64+0x42], R41 ;  /* 0x0000422902005986 */ /* 0x000fe2000c101538 */
[----:B------:R-:W-:-:S02]  /*43c0*/  ISETP.GT.AND P5, PT, R68, 0x29, PT ;  /* 0x000000294400780c */ /* 0x000fc40003fa4270 */
[C---:B------:R-:W-:Y:S01]  /*43d0*/  ISETP.GT.AND P2, PT, R0.reuse, RZ, P4 ;  /* 0x000000ff0000720c */ /* 0x040fe20002744270 */
[----:B------:R-:W-:Y:S01]  /*43e0*/  @P1 STG.E.U16 desc[UR56][R4.64+0x40], R42 ;  /* 0x0000402a04001986 */ /* 0x000fe2000c101538 */
[----:B------:R-:W-:Y:S02]  /*43f0*/  ISETP.GT.AND P6, PT, R0, RZ, P5 ;  /* 0x000000ff0000720c */ /* 0x000fe40002fc4270 */
[----:B------:R-:W-:Y:S01]  /*4400*/  F2FP.BF16.F32.PACK_AB R44, RZ, R44 ;  /* 0x0000002cff2c723e */ /* 0x000fe200000010ff */
[----:B------:R-:W-:Y:S01]  /*4410*/  @P0 STG.E.U16 desc[UR56][R4.64+0x42], R43 ;  /* 0x0000422b04000986 */ /* 0x000fe2000c101538 */
[----:B------:R-:W-:Y:S02]  /*4420*/  F2FP.BF16.F32.PACK_AB R45, RZ, R45 ;  /* 0x0000002dff2d723e */ /* 0x000fe400000010ff */
[----:B------:R-:W-:Y:S02]  /*4430*/  ISETP.GT.AND P3, PT, R68, 0x30, PT ;  /* 0x000000304400780c */ /* 0x000fe40003f64270 */
[----:B------:R-:W-:-:S02]  /*4440*/  ISETP.GT.AND P4, PT, R0, 0x8, P4 ;  /* 0x000000080000780c */ /* 0x000fc40002784270 */
[----:B------:R-:W-:Y:S01]  /*4450*/  F2FP.BF16.F32.PACK_AB R46, RZ, R46 ;  /* 0x0000002eff2e723e */ /* 0x000fe200000010ff */
[----:B------:R-:W-:Y:S01]  /*4460*/  @P2 STG.E.U16 desc[UR56][R2.64+0x50], R44 ;  /* 0x0000502c02002986 */ /* 0x000fe2000c101538 */
[----:B------:R-:W-:Y:S02]  /*4470*/  ISETP.GT.AND P2, PT, R68, 0x31, PT ;  /* 0x000000314400780c */ /* 0x000fe40003f44270 */
[----:B------:R-:W-:Y:S01]  /*4480*/  F2FP.BF16.F32.PACK_AB R47, RZ, R47 ;  /* 0x0000002fff2f723e */ /* 0x000fe200000010ff */
[----:B------:R-:W-:Y:S01]  /*4490*/  @P6 STG.E.U16 desc[UR56][R2.64+0x52], R45 ;  /* 0x0000522d02006986 */ /* 0x000fe2000c101538 */
[C---:B------:R-:W-:Y:S02]  /*44a0*/  ISETP.GT.AND P6, PT, R0.reuse, 0x8, P5 ;  /* 0x000000080000780c */ /* 0x040fe40002fc4270 */
[----:B------:R-:W-:Y:S02]  /*44b0*/  ISETP.GT.AND P5, PT, R0, RZ, P3 ;  /* 0x000000ff0000720c */ /* 0x000fe40001fa4270 */
[----:B------:R-:W-:Y:S01]  /*44c0*/  F2FP.BF16.F32.PACK_AB R48, RZ, R48 ;  /* 0x00000030ff30723e */ /* 0x000fe200000010ff */
[----:B------:R-:W-:Y:S01]  /*44d0*/  @P4 STG.E.U16 desc[UR56][R4.64+0x50], R46 ;  /* 0x0000502e04004986 */ /* 0x000fe2000c101538 */
[----:B------:R-:W-:-:S02]  /*44e0*/  ISETP.GT.AND P1, PT, R68, 0x38, PT ;  /* 0x000000384400780c */ /* 0x000fc40003f24270 */
[----:B------:R-:W-:Y:S02]  /*44f0*/  ISETP.GT.AND P0, PT, R68, 0x39, PT ;  /* 0x000000394400780c */ /* 0x000fe40003f04270 */
[C---:B------:R-:W-:Y:S02]  /*4500*/  ISETP.GT.AND P4, PT, R0.reuse, RZ, P2 ;  /* 0x000000ff0000720c */ /* 0x040fe40001784270 */
[C---:B------:R-:W-:Y:S01]  /*4510*/  ISETP.GT.AND P3, PT, R0.reuse, 0x8, P3 ;  /* 0x000000080000780c */ /* 0x040fe20001f64270 */
[----:B------:R-:W-:Y:S01]  /*4520*/  @P6 STG.E.U16 desc[UR56][R4.64+0x52], R47 ;  /* 0x0000522f04006986 */ /* 0x000fe2000c101538 */
[C---:B------:R-:W-:Y:S02]  /*4530*/  ISETP.GT.AND P2, PT, R0.reuse, 0x8, P2 ;  /* 0x000000080000780c */ /* 0x040fe40001744270 */
[C---:B------:R-:W-:Y:S01]  /*4540*/  ISETP.GT.AND P6, PT, R0.reuse, RZ, P0 ;  /* 0x000000ff0000720c */ /* 0x040fe200007c4270 */
[----:B------:R-:W-:Y:S01]  /*4550*/  @P5 STG.E.U16 desc[UR56][R2.64+0x60], R48 ;  /* 0x0000603002005986 */ /* 0x000fe2000c101538 */
[----:B------:R-:W-:-:S02]  /*4560*/  ISETP.GT.AND P5, PT, R0, RZ, P1 ;  /* 0x000000ff0000720c */ /* 0x000fc40000fa4270 */
[C---:B------:R-:W-:Y:S02]  /*4570*/  ISETP.GT.AND P1, PT, R0.reuse, 0x8, P1 ;  /* 0x000000080000780c */ /* 0x040fe40000f24270 */
[----:B------:R-:W-:Y:S02]  /*4580*/  F2FP.BF16.F32.PACK_AB R49, RZ, R49 ;  /* 0x00000031ff31723e */ /* 0x000fe400000010ff */
[----:B------:R-:W-:Y:S02]  /*4590*/  F2FP.BF16.F32.PACK_AB R50, RZ, R50 ;  /* 0x00000032ff32723e */ /* 0x000fe400000010ff */
[----:B------:R-:W-:Y:S01]  /*45a0*/  F2FP.BF16.F32.PACK_AB R51, RZ, R51 ;  /* 0x00000033ff33723e */ /* 0x000fe200000010ff */
[----:B------:R-:W-:Y:S01]  /*45b0*/  @P4 STG.E.U16 desc[UR56][R2.64+0x62], R49 ;  /* 0x0000623102004986 */ /* 0x000fe2000c101538 */
[----:B------:R-:W-:Y:S02]  /*45c0*/  ISETP.GT.AND P0, PT, R0, 0x8, P0 ;  /* 0x000000080000780c */ /* 0x000fe40000704270 */
[----:B------:R-:W-:Y:S01]  /*45d0*/  F2FP.BF16.F32.PACK_AB R52, RZ, R52 ;  /* 0x00000034ff34723e */ /* 0x000fe200000010ff */
[----:B------:R-:W-:Y:S01]  /*45e0*/  @P3 STG.E.U16 desc[UR56][R4.64+0x60], R50 ;  /* 0x0000603204003986 */ /* 0x000fe2000c101538 */
[----:B------:R-:W-:-:S02]  /*45f0*/  F2FP.BF16.F32.PACK_AB R53, RZ, R53 ;  /* 0x00000035ff35723e */ /* 0x000fc400000010ff */
[----:B------:R-:W-:Y:S01]  /*4600*/  F2FP.BF16.F32.PACK_AB R54, RZ, R54 ;  /* 0x00000036ff36723e */ /* 0x000fe200000010ff */
[----:B------:R-:W-:Y:S01]  /*4610*/  @P2 STG.E.U16 desc[UR56][R4.64+0x62], R51 ;  /* 0x0000623304002986 */ /* 0x000fe2000c101538 */
[----:B------:R-:W-:-:S03]  /*4620*/  F2FP.BF16.F32.PACK_AB R55, RZ, R55 ;  /* 0x00000037ff37723e */ /* 0x000fc600000010ff */
[----:B------:R-:W-:Y:S04]  /*4630*/  @P5 STG.E.U16 desc[UR56][R2.64+0x70], R52 ;  /* 0x0000703402005986 */ /* 0x000fe8000c101538 */
[----:B------:R0:W-:Y:S02]  /*4640*/  @P6 STG.E.U16 desc[UR56][R2.64+0x72], R53 ;  /* 0x0000723502006986 */ /* 0x0001e4000c101538 */
[----:B0-----:R-:W-:Y:S02]  /*4650*/  @P1 IMAD.MOV.U32 R2, RZ, RZ, R4 ;  /* 0x000000ffff021224 */ /* 0x001fe400078e0004 */
[----:B------:R-:W-:-:S05]  /*4660*/  @P1 IMAD.MOV.U32 R3, RZ, RZ, R5 ;  /* 0x000000ffff031224 */ /* 0x000fca00078e0005 */
[----:B------:R0:W-:Y:S04]  /*4670*/  @P1 STG.E.U16 desc[UR56][R2.64+0x70], R54 ;  /* 0x0000703602001986 */ /* 0x0001e8000c101538 */
[----:B------:R0:W-:Y:S02]  /*4680*/  @P0 STG.E.U16 desc[UR56][R4.64+0x72], R55 ;  /* 0x0000723704000986 */ /* 0x0001e4000c101538 */
.L_x_93:
[----:B------:R-:W-:Y:S05]  /*4690*/  BSYNC B0 ;  /* 0x0000000000007941 */ /* 0x000fea0003800000 */
.L_x_31:
[----:B0-----:R-:W-:Y:S01]  /*46a0*/  IMAD.U32 R2, RZ, RZ, UR54 ;  /* 0x00000036ff027e24 */ /* 0x001fe2000f8e00ff */
[----:B------:R-:W-:Y:S01]  /*46b0*/  ULDC.64 UR4, c[0x0][0x650] ;  /* 0x0001940000047ab9 */ /* 0x000fe20000000a00 */
[----:B------:R-:W-:Y:S01]  /*46c0*/  IMAD.U32 R3, RZ, RZ, UR55 ;  /* 0x00000037ff037e24 */ /* 0x000fe2000f8e00ff */
[----:B------:R0:W-:Y:S01]  /*46d0*/  SYNCS.ARRIVE.TRANS64.A1T0 RZ, [R64+UR52], RZ ;  /* 0x000000ff40ff79a7 */ /* 0x0001e20008100034 */
[----:B------:R-:W-:Y:S01]  /*46e0*/  PRMT R0, RZ, 0x7610, R0 ;  /* 0x00007610ff007816 */ /* 0x000fe20000000000 */
[----:B-----5:R-:W-:Y:S01]  /*46f0*/  IMAD.MOV.U32 R18, RZ, RZ, -0x1 ;  /* 0xffffffffff127424 */ /* 0x020fe200078e00ff */
[----:B------:R-:W-:Y:S01]  /*4700*/  LEA R16, P0, R2, R16, 0x1 ;  /* 0x0000001002107211 */ /* 0x000fe200078008ff */
[----:B------:R-:W-:Y:S02]  /*4710*/  IMAD.MOV.U32 R2, RZ, RZ, -0x1 ;  /* 0xffffffffff027424 */ /* 0x000fe400078e00ff */
[----:B------:R-:W-:Y:S01]  /*4720*/  IMAD.MOV.U32 R19, RZ, RZ, -0x1 ;  /* 0xffffffffff137424 */ /* 0x000fe200078e00ff */
[----:B------:R-:W-:-:S02]  /*4730*/  IADD3.X R17, R17, UR36, RZ, P0, !PT ;  /* 0x0000002411117c10 */ /* 0x000fc400087fe4ff */
[----:B------:R-:W-:-:S04]  /*4740*/  ISETP.GE.U32.AND P0, PT, R16, UR4, PT ;  /* 0x0000000410007c0c */ /* 0x000fc8000bf06070 */
[----:B------:R-:W-:-:S13]  /*4750*/  ISETP.GE.U32.AND.EX P0, PT, R17, UR5, PT, P0 ;  /* 0x0000000511007c0c */ /* 0x000fda000bf06100 */
[----:B0-----:R-:W-:Y:S05]  /*4760*/  @P0 BRA `(.L_x_94) ;  /* 0x0000000400700947 */ /* 0x001fea0003800000 */
[----:B------:R-:W0:Y:S01]  /*4770*/  S2UR UR6, SR_CTAID.X ;  /* 0x00000000000679c3 */ /* 0x000e220000002500 */
[----:B------:R-:W-:Y:S01]  /*4780*/  ULDC.64 UR4, c[0x0][0x628] ;  /* 0x00018a0000047ab9 */ /* 0x000fe20000000a00 */
[----:B------:R-:W-:Y:S01]  /*4790*/  ULDC UR7, c[0x0][0x150] ;  /* 0x0000540000077ab9 */ /* 0x000fe20000000800 */
[----:B------:R-:W-:Y:S01]  /*47a0*/  ISETP.NE.U32.AND P0, PT, RZ, UR4, PT ;  /* 0x00000004ff007c0c */ /* 0x000fe2000bf05070 */
[----:B------:R-:W-:Y:S01]  /*47b0*/  ULDC UR15, c[0x0][0x630] ;  /* 0x00018c00000f7ab9 */ /* 0x000fe20000000800 */
[C---:B------:R-:W-:Y:S02]  /*47c0*/  R2UR UR16, R16.reuse ;  /* 0x00000000101072ca */ /* 0x040fe400000e0000 */
[----:B------:R-:W-:Y:S01]  /*47d0*/  ISETP.NE.AND.EX P0, PT, RZ, UR5, PT, P0 ;  /* 0x00000005ff007c0c */ /* 0x000fe2000bf05300 */
[----:B------:R-:W5:Y:S01]  /*47e0*/  S2UR UR17, SR_CTAID.Y ;  /* 0x00000000001179c3 */ /* 0x000f620000002600 */
[----:B------:R-:W-:Y:S02]  /*47f0*/  R2UR UR12, R16 ;  /* 0x00000000100c72ca */ /* 0x000fe400000e0000 */
[----:B------:R-:W-:-:S02]  /*4800*/  R2UR UR13, R17 ;  /* 0x00000000110d72ca */ /* 0x000fc400000e0000 */
[----:B0-----:R-:W-:-:S05]  /*4810*/  I2FP.F32.U32 R0, UR6 ;  /* 0x0000000600007c45 */ /* 0x001fca0008201000 */
[----:B------:R-:W-:Y:S01]  /*4820*/  FMUL R0, R0, UR7 ;  /* 0x0000000700007c20 */ /* 0x000fe20008400000 */
[----:B------:R-:W-:Y:S01]  /*4830*/  ULDC UR7, c[0x0][0x154] ;  /* 0x0000550000077ab9 */ /* 0x000fe20000000800 */
[----:B-----5:R-:W-:-:S04]  /*4840*/  I2FP.F32.U32 R2, UR17 ;  /* 0x0000001100027c45 */ /* 0x020fc80008201000 */
[----:B------:R-:W0:Y:S01]  /*4850*/  F2I.U32.TRUNC.NTZ R0, R0 ;  /* 0x0000000000007305 */ /* 0x000e22000020f000 */
[----:B------:R-:W-:Y:S01]  /*4860*/  FMUL R2, R2, UR7 ;  /* 0x0000000702027c20 */ /* 0x000fe20008400000 */
[----:B------:R-:W-:Y:S06]  /*4870*/  @!P0 BRA `(.L_x_95) ;  /* 0x0000000000308947 */ /* 0x000fec0003800000 */
        /* <DEDUP_REMOVED lines=12> */
.L_x_95:
[----:B------:R-:W-:Y:S01]  /*4940*/  USHF.R.U64 UR8, UR12, UR15, UR13 ;  /* 0x0000000f0c087299 */ /* 0x000fe2000800120d */
[----:B------:R-:W-:Y:S01]  /*4950*/  R2UR UR5, R17 ;  /* 0x00000000110572ca */ /* 0x000fe200000e0000 */
[----:B------:R-:W-:Y:S01]  /*4960*/  USHF.R.U32.HI UR4, URZ, UR15, UR13 ;  /* 0x0000000f3f047299 */ /* 0x000fe2000801160d */
[----:B------:R-:W5:Y:S01]  /*4970*/  F2I.U32.TRUNC.NTZ R2, R2 ;  /* 0x0000000200027305 */ /* 0x000f62000020f000 */
[----:B------:R-:W-:Y:S01]  /*4980*/  UIADD3 UR9, UP0, URZ, -UR8, URZ ;  /* 0x800000083f097290 */ /* 0x000fe2000ff1e03f */
[----:B------:R-:W-:Y:S01]  /*4990*/  ULDC.64 UR10, c[0x0][0x620] ;  /* 0x00018800000a7ab9 */ /* 0x000fe20000000a00 */
[----:B------:R-:W-:Y:S02]  /*49a0*/  ULDC UR13, c[0x0][0x608] ;  /* 0x00018200000d7ab9 */ /* 0x000fe40000000800 */
[----:B------:R-:W-:Y:S01]  /*49b0*/  UIADD3.X UR4, URZ, ~UR4, URZ, UP0, !UPT ;  /* 0x800000043f047290 */ /* 0x000fe200087fe43f */
[----:B------:R-:W-:Y:S01]  /*49c0*/  ULDC UR22, c[0x0][0x148] ;  /* 0x0000520000167ab9 */ /* 0x000fe20000000800 */
[----:B------:R-:W-:-:S02]  /*49d0*/  ULDC UR20, c[0x0][0x648] ;  /* 0x0001920000147ab9 */ /* 0x000fc40000000800 */
[----:B------:R-:W-:Y:S01]  /*49e0*/  UIMAD UR7, UR4, UR10, URZ ;  /* 0x0000000a040772a4 */ /* 0x000fe2000f8e023f */
[----:B------:R-:W-:Y:S02]  /*49f0*/  ULDC UR21, c[0x0][0x638] ;  /* 0x00018e0000157ab9 */ /* 0x000fe40000000800 */
[----:B------:R-:W-:Y:S01]  /*4a00*/  UMOV UR4, UR16 ;  /* 0x0000001000047c82 */ /* 0x000fe20008000000 */
[----:B------:R-:W-:Y:S02]  /*4a10*/  UIMAD UR7, UR9, UR11, UR7 ;  /* 0x0000000b090772a4 */ /* 0x000fe4000f8e0207 */
[----:B------:R-:W-:Y:S01]  /*4a20*/  UIMAD.WIDE.U32 UR4, UR9, UR10, UR4 ;  /* 0x0000000a090472a5 */ /* 0x000fe2000f8e0004 */
[----:B0-----:R-:W-:Y:S01]  /*4a30*/  R2UR UR10, R0 ;  /* 0x00000000000a72ca */ /* 0x001fe200000e0000 */
[----:B------:R-:W-:Y:S01]  /*4a40*/  ULDC UR16, c[0x0][0x658] ;  /* 0x0001960000107ab9 */ /* 0x000fe20000000800 */
[----:B-----5:R-:W-:Y:S01]  /*4a50*/  R2UR UR12, R2 ;  /* 0x00000000020c72ca */ /* 0x020fe200000e0000 */
[----:B------:R-:W-:Y:S01]  /*4a60*/  UIADD3 UR7, UR5, UR7, URZ ;  /* 0x0000000705077290 */ /* 0x000fe2000fffe03f */
[----:B------:R-:W-:-:S02]  /*4a70*/  ULDC UR11, c[0x0][0x144] ;  /* 0x00005100000b7ab9 */ /* 0x000fc40000000800 */
[----:B------:R-:W-:Y:S02]  /*4a80*/  ULDC UR5, c[0x0][0x618] ;  /* 0x0001860000057ab9 */ /* 0x000fe40000000800 */
[----:B------:R-:W-:Y:S02]  /*4a90*/  USHF.R.U64 UR9, UR4, UR5, UR7 ;  /* 0x0000000504097299 */ /* 0x000fe40008001207 */
[----:B------:R-:W-:-:S03]  /*4aa0*/  USHF.R.U32.HI UR7, URZ, UR5, UR7 ;  /* 0x000000053f077299 */ /* 0x000fc60008011607 */
[----:B------:R-:W-:Y:S01]  /*4ab0*/  ULDC.64 UR4, c[0x0][0x640] ;  /* 0x0001900000047ab9 */ /* 0x000fe20000000a00 */
[----:B------:R-:W-:Y:S01]  /*4ac0*/  USHF.R.U64 UR15, UR9, UR13, UR7 ;  /* 0x0000000d090f7299 */ /* 0x000fe20008001207 */
[----:B------:R-:W-:Y:S01]  /*4ad0*/  ISETP.NE.U32.AND P0, PT, RZ, UR4, PT ;  /* 0x00000004ff007c0c */ /* 0x000fe2000bf05070 */
[----:B------:R-:W-:Y:S02]  /*4ae0*/  USHF.R.U32.HI UR7, URZ, UR13, UR7 ;  /* 0x0000000d3f077299 */ /* 0x000fe40008011607 */
[----:B------:R-:W-:Y:S01]  /*4af0*/  UIADD3 UR10, -UR10, URZ, URZ ;  /* 0x0000003f0a0a7290 */ /* 0x000fe2000fffe13f */
[----:B------:R-:W-:Y:S01]  /*4b00*/  ISETP.NE.AND.EX P0, PT, RZ, UR5, PT, P0 ;  /* 0x00000005ff007c0c */ /* 0x000fe2000bf05300 */
[----:B------:R-:W-:Y:S02]  /*4b10*/  USHF.R.U64 UR14, UR15, UR16, UR7 ;  /* 0x000000100f0e7299 */ /* 0x000fe40008001207 */
[----:B------:R-:W-:Y:S02]  /*4b20*/  UIADD3 UR18, -UR12, URZ, URZ ;  /* 0x0000003f0c127290 */ /* 0x000fe4000fffe13f */
[----:B------:R-:W-:-:S02]  /*4b30*/  USHF.R.U32.HI UR13, URZ, UR16, UR7 ;  /* 0x000000103f0d7299 */ /* 0x000fc40008011607 */
[----:B------:R-:W-:Y:S01]  /*4b40*/  UIMAD UR19, UR11, UR10, UR6 ;  /* 0x0000000a0b1372a4 */ /* 0x000fe2000f8e0206 */
[----:B------:R-:W-:-:S05]  /*4b50*/  UMOV UR12, UR14 ;  /* 0x0000000e000c7c82 */ /* 0x000fca0008000000 */
[----:B------:R-:W-:Y:S06]  /*4b60*/  @!P0 BRA `(.L_x_96) ;  /* 0x0000000000288947 */ /* 0x000fec0003800000 */
        /* <DEDUP_REMOVED lines=10> */
.L_x_96:
[----:B------:R-:W-:Y:S01]  /*4c10*/  UISETP.NE.AND UP0, UPT, UR38, URZ, UPT ;  /* 0x0000003f2600728c */ /* 0x000fe2000bf05270 */
[----:B------:R-:W-:Y:S01]  /*4c20*/  IMAD.MOV.U32 R0, RZ, RZ, 0x1 ;  /* 0x00000001ff007424 */ /* 0x000fe200078e00ff */
[----:B------:R-:W-:Y:S01]  /*4c30*/  USHF.R.U64 UR4, UR12, UR20, UR13 ;  /* 0x000000140c047299 */ /* 0x000fe2000800120d */
[----:B------:R-:W-:Y:S01]  /*4c40*/  IMAD.U32 R19, RZ, RZ, UR8 ;  /* 0x00000008ff137e24 */ /* 0x000fe2000f8e00ff */
[----:B------:R-:W-:Y:S02]  /*4c50*/  ULOP3.LUT UR15, UR15, UR45, URZ, 0xc0, !UPT ;  /* 0x0000002d0f0f7292 */ /* 0x000fe4000f8ec03f */
[----:B------:R-:W-:Y:S02]  /*4c60*/  UIADD3 UR5, -UR4, URZ, URZ ;  /* 0x0000003f04057290 */ /* 0x000fe4000fffe13f */
[----:B------:R-:W-:Y:S02]  /*4c70*/  ULOP3.LUT UR9, UR9, UR42, URZ, 0xc0, !UPT ;  /* 0x0000002a09097292 */ /* 0x000fe4000f8ec03f */
[----:B------:R-:W-:-:S02]  /*4c80*/  UIMAD UR4, UR43, UR4, UR15 ;  /* 0x000000042b0472a4 */ /* 0x000fc4000f8e020f */
[----:B------:R-:W-:Y:S02]  /*4c90*/  @UP0 UIMAD UR19, UR22, UR18, UR17 ;  /* 0x00000012161302a4 */ /* 0x000fe4000f8e0211 */
[----:B------:R-:W-:Y:S01]  /*4ca0*/  UIMAD UR14, UR5, UR21, UR14 ;  /* 0x00000015050e72a4 */ /* 0x000fe2000f8e020e */
[----:B------:R-:W-:Y:S02]  /*4cb0*/  ULDC UR6, c[0x0][0x600] ;  /* 0x0001800000067ab9 */ /* 0x000fe40000000800 */
[----:B------:R-:W-:Y:S01]  /*4cc0*/  ULDC UR5, c[0x0][0x610] ;  /* 0x0001840000057ab9 */ /* 0x000fe20000000800 */
[----:B------:R-:W-:Y:S02]  /*4cd0*/  UIMAD UR14, UR14, UR6, UR9 ;  /* 0x000000060e0e72a4 */ /* 0x000fe4000f8e0209 */
[----:B------:R-:W-:-:S04]  /*4ce0*/  UIMAD UR4, UR4, UR5, UR19 ;  /* 0x00000005040472a4 */ /* 0x000fc8000f8e0213 */
[----:B------:R-:W-:Y:S02]  /*4cf0*/  USEL UR5, UR14, UR4, !UP0 ;  /* 0x000000040e057287 */ /* 0x000fe4000c000000 */
[----:B------:R-:W-:-:S04]  /*4d00*/  USEL UR4, UR4, UR14, !UP0 ;  /* 0x0000000e04047287 */ /* 0x000fc8000c000000 */
[----:B------:R-:W-:Y:S02]  /*4d10*/  IMAD.U32 R2, RZ, RZ, UR5 ;  /* 0x00000005ff027e24 */ /* 0x000fe4000f8e00ff */
[----:B------:R-:W-:-:S07]  /*4d20*/  IMAD.U32 R18, RZ, RZ, UR4 ;  /* 0x00000004ff127e24 */ /* 0x000fce000f8e00ff */
.L_x_94:
[----:B------:R-:W-:Y:S01]  /*4d30*/  UIADD3 UR44, UR49, UR44, URZ ;  /* 0x0000002c312c7290 */ /* 0x000fe2000fffe03f */
[----:B------:R-:W-:Y:S02]  /*4d40*/  LOP3.LUT P0, RZ, R0, 0xff, RZ, 0xc0, !PT ;  /* 0x000000ff00ff7812 */ /* 0x000fe4000780c0ff */
[----:B------:R-:W-:Y:S01]  /*4d50*/  LOP3.LUT R66, R66, 0x1, RZ, 0x3c, !PT ;  /* 0x0000000142427812 */ /* 0x000fe200078e3cff */
[----:B------:R-:W-:Y:S02]  /*4d60*/  USHF.R.U32.HI UR4, URZ, 0x2, UR44 ;  /* 0x000000023f047899 */ /* 0x000fe4000801162c */
[----:B------:R-:W-:Y:S02]  /*4d70*/  UISETP.GT.U32.AND UP0, UPT, UR44, 0x3, UPT ;  /* 0x000000032c00788c */ /* 0x000fe4000bf04070 */
[----:B------:R-:W-:Y:S02]  /*4d80*/  ULOP3.LUT UR4, UR4, 0x1, URZ, 0xc0, !UPT ;  /* 0x0000000104047892 */ /* 0x000fe4000f8ec03f */
[----:B------:R-:W-:-:S02]  /*4d90*/  UISETP.LT.U32.AND UP0, UPT, UR49, 0x4, UP0 ;  /* 0x000000043100788c */ /* 0x000fc40008701070 */
[----:B------:R-:W-:Y:S02]  /*4da0*/  UISETP.NE.U32.AND UP1, UPT, UR4, 0x1, UPT ;  /* 0x000000010400788c */ /* 0x000fe4000bf25070 */
[----:B------:R-:W-:Y:S02]  /*4db0*/  USEL UR5, URZ, 0x1, !UP0 ;  /* 0x000000013f057887 */ /* 0x000fe4000c000000 */
[----:B------:R-:W-:Y:S02]  /*4dc0*/  UISETP.GT.U32.AND UP1, UPT, UR49, 0x3, !UP1 ;  /* 0x000000033100788c */ /* 0x000fe4000cf24070 */
[----:B------:R-:W-:Y:S02]  /*4dd0*/  ULOP3.LUT UR44, UR44, 0x3, URZ, 0xc0, !UPT ;  /* 0x000000032c2c7892 */ /* 0x000fe4000f8ec03f */
[----:B------:R-:W-:-:S04]  /*4de0*/  USEL UR4, URZ, 0x1, !UP1 ;  /* 0x000000013f047887 */ /* 0x000fc8000c800000 */
[----:B------:R-:W-:Y:S01]  /*4df0*/  ULOP3.LUT UR46, UR4, UR46, UR5, 0x96, !UPT ;  /* 0x0000002e042e7292 */ /* 0x000fe2000f8e9605 */
[----:B------:R-:W-:Y:S11]  /*4e00*/  @P0 BRA `(.L_x_97) ;  /* 0xffffffc800240947 */ /* 0x000ff6000383ffff */
[----:B------:R-:W-:Y:S05]  /*4e10*/  EXIT ;  /* 0x000000000000794d */ /* 0x000fea0003800000 */
.L_x_12:
[----:B------:R-:W-:-:S08]  /*4e20*/  ISETP.NE.AND P0, PT, RZ, UR8, PT ;  /* 0x00000008ff007c0c */ /* 0x000fd0000bf05270 */
[----:B-----5:R-:W0:-:S00]  /*4e30*/  USETMAXREG.DEALLOC.CTAPOOL 0x28 ;  /* 0x00000028000079c8 */ /* 0x020e0000080e0500 */
[----:B------:R-:W-:Y:S05]  /*4e40*/  @P0 EXIT ;  /* 0x000000000000094d */ /* 0x000fea0003800000 */
[----:B0-----:R-:W-:Y:S01]  /*4e50*/  LOP3.LUT P0, RZ, R0, 0xff, RZ, 0xc0, !PT ;  /* 0x000000ff00ff7812 */ /* 0x001fe2000780c0ff */
[----:B------:R-:W-:Y:S02]  /*4e60*/  IMAD.MOV.U32 R8, RZ, RZ, 0x1 ;  /* 0x00000001ff087424 */ /* 0x000fe400078e00ff */
[----:B------:R-:W-:-:S10]  /*4e70*/  IMAD.MOV.U32 R0, RZ, RZ, RZ ;  /* 0x000000ffff007224 */ /* 0x000fd400078e00ff */
[----:B------:R-:W-:Y:S05]  /*4e80*/  @!P0 BRA `(.L_x_98) ;  /* 0x0000000c003c8947 */ /* 0x000fea0003800000 */
[----:B------:R-:W-:Y:S01]  /*4e90*/  LOP3.LUT P0, RZ, R4, 0x1f, RZ, 0xc0, !PT ;  /* 0x0000001f04ff7812 */ /* 0x000fe2000780c0ff */
[----:B------:R-:W-:Y:S01]  /*4ea0*/  ULDC UR5, c[0x0][0x658] ;  /* 0x0001960000057ab9 */ /* 0x000fe20000000800 */
[----:B------:R-:W-:Y:S01]  /*4eb0*/  UMOV UR6, 0xffffffff ;  /* 0xffffffff00067882 */ /* 0x000fe20000000000 */
[----:B------:R-:W-:Y:S01]  /*4ec0*/  BSSY B0, `(.L_x_98) ;  /* 0x00000cb000007945 */ /* 0x000fe20003800000 */
[----:B------:R-:W-:Y:S01]  /*4ed0*/  USHF.L.U32 UR6, UR6, UR5, URZ ;  /* 0x0000000506067299 */ /* 0x000fe2000800063f */
[C---:B------:R-:W-:Y:S01]  /*4ee0*/  ISETP.NE.AND P3, PT, R3.reuse, RZ, PT ;  /* 0x000000ff0300720c */ /* 0x040fe20003f65270 */
[----:B------:R-:W-:Y:S01]  /*4ef0*/  IMAD.MOV.U32 R9, RZ, RZ, 0x1 ;  /* 0x00000001ff097424 */ /* 0x000fe200078e00ff */
[----:B------:R-:W-:Y:S01]  /*4f00*/  ISETP.NE.OR P0, PT, R3, RZ, !P0 ;  /* 0x000000ff0300720c */ /* 0x000fe20004705670 */
[----:B------:R-:W-:Y:S01]  /*4f10*/  IMAD.MOV.U32 R8, RZ, RZ, 0x1 ;  /* 0x00000001ff087424 */ /* 0x000fe200078e00ff */
[----:B------:R-:W-:Y:S01]  /*4f20*/  ULDC UR4, c[0x0][0x600] ;  /* 0x0001800000047ab9 */ /* 0x000fe20000000800 */
[----:B------:R-:W-:Y:S01]  /*4f30*/  IMAD.MOV.U32 R0, RZ, RZ, RZ ;  /* 0x000000ffff007224 */ /* 0x000fe200078e00ff */
[----:B------:R-:W-:Y:S01]  /*4f40*/  UMOV UR7, 0x1 ;  /* 0x0000000100077882 */ /* 0x000fe20000000000 */
[----:B------:R-:W-:-:S02]  /*4f50*/  UIADD3 UR13, UR37, 0x1, URZ ;  /* 0x00000001250d7890 */ /* 0x000fc4000fffe03f */
[----:B------:R-:W-:Y:S02]  /*4f60*/  ULOP3.LUT UR21, UR40, 0x2, URZ, 0xfc, !UPT ;  /* 0x0000000228157892 */ /* 0x000fe4000f8efc3f */
[----:B------:R-:W-:Y:S02]  /*4f70*/  UIADD3 UR4, UR4, -0x1, URZ ;  /* 0xffffffff04047890 */ /* 0x000fe4000fffe03f */
[----:B------:R-:W-:Y:S02]  /*4f80*/  USHF.L.U32 UR5, UR7, UR5, URZ ;  /* 0x0000000507057299 */ /* 0x000fe4000800063f */
[----:B------:R-:W-:Y:S01]  /*4f90*/  ULOP3.LUT UR6, URZ, UR6, URZ, 0x33, !UPT ;  /* 0x000000063f067292 */ /* 0x000fe2000f8e333f */
[----:B------:R-:W-:-:S11]  /*4fa0*/  ULDC.64 UR30, c[0x0][0x198] ;  /* 0x00006600001e7ab9 */ /* 0x000fd60000000a00 */
.L_x_110:
[----:B------:R-:W-:-:S03]  /*4fb0*/  UMOV UR7, 0xffffffff ;  /* 0xffffffff00077882 */ /* 0x000fc60000000000 */
[----:B------:R-:W-:Y:S05]  /*4fc0*/  BRA.DIV UR7, `(.L_x_99) ;  /* 0x0000001207047947 */ /* 0x000fea000b800000 */
[----:B------:R-:W-:-:S13]  /*4fd0*/  ELECT P6, URZ, PT ;  /* 0x00000000003f782f */ /* 0x000fda00038c0000 */
.L_x_123:
[----:B------:R-:W0:Y:S01]  /*4fe0*/  LDC R3, c[0x0][0x28c] ;  /* 0x0000a300ff037b82 */ /* 0x000e220000000800 */
[----:B------:R-:W-:Y:S01]  /*4ff0*/  BSSY B1, `(.L_x_100) ;  /* 0x0000042000017945 */ /* 0x000fe20003800000 */
[----:B0-----:R-:W-:-:S13]  /*5000*/  ISETP.LT.OR P6, PT, R3, 0x1, !P6 ;  /* 0x000000010300780c */ /* 0x001fda00077c1670 */
[----:B------:R-:W-:Y:S05]  /*5010*/  @P6 BRA `(.L_x_101) ;  /* 0x0000000000fc6947 */ /* 0x000fea0003800000 */
[----:B------:R-:W-:Y:S02]  /*5020*/  IMAD.SHL.U32 R6, R2, 0x40, RZ ;  /* 0x0000004002067824 */ /* 0x000fe400078e00ff */
[----:B------:R-:W-:Y:S02]  /*5030*/  IMAD.SHL.U32 R18, R18, 0x40, RZ ;  /* 0x0000004012127824 */ /* 0x000fe400078e00ff */
[----:B------:R-:W-:Y:S02]  /*5040*/  IMAD.MOV.U32 R11, RZ, RZ, RZ ;  /* 0x000000ffff0b7224 */ /* 0x000fe400078e00ff */
[----:B------:R-:W-:Y:S02]  /*5050*/  IMAD.U32 R12, RZ, RZ, UR13 ;  /* 0x0000000dff0c7e24 */ /* 0x000fe4000f8e00ff */
[----:B------:R-:W-:Y:S02]  /*5060*/  IMAD.MOV.U32 R2, RZ, RZ, R8 ;  /* 0x000000ffff027224 */ /* 0x000fe400078e0008 */
[----:B------:R-:W-:-:S07]  /*5070*/  IMAD.MOV.U32 R3, RZ, RZ, R0 ;  /* 0x000000ffff037224 */ /* 0x000fce00078e0000 */
.L_x_105:
[----:B------:R-:W0:Y:S01]  /*5080*/  S2R R5, SR_CgaCtaId ;  /* 0x0000000000057919 */ /* 0x000e220000008800 */
[----:B-1----:R-:W-:-:S04]  /*5090*/  MOV R4, 0x400 ;  /* 0x0000040000047802 */ /* 0x002fc80000000f00 */
[----:B0-----:R-:W-:Y:S02]  /*50a0*/  LEA R10, R5, R4, 0x18 ;  /* 0x00000004050a7211 */ /* 0x001fe400078ec0ff */
[----:B------:R-:W-:Y:S01]  /*50b0*/  SHF.L.U32 R4, R2, 0x1f, RZ ;  /* 0x0000001f02047819 */ /* 0x000fe200000006ff */
[----:B------:R-:W0:Y:S02]  /*50c0*/  @!P3 LDC R5, c[0x0][0x500] ;  /* 0x00014000ff05bb82 */ /* 0x000e240000000800 */
[----:B------:R-:W-:-:S04]  /*50d0*/  IMAD R7, R3, 0x8, R10 ;  /* 0x0000000803077824 */ /* 0x000fc800078e020a */
[----:B------:R-:W1:Y:S02]  /*50e0*/  SYNCS.PHASECHK.TRANS64.TRYWAIT P1, [R7+URZ+0x20], R4 ;  /* 0x00002004070075a7 */ /* 0x000e64000802017f */
[----:B-1----:R-:W-:Y:S05]  /*50f0*/  @!P1 BRA `(.L_x_102) ;  /* 0x0000000c00d89947 */ /* 0x002fea0003800000 */
.L_x_124:
[----:B------:R-:W-:Y:S01]  /*5100*/  UPRMT UR7, UR21, 0x9910, URZ ;  /* 0x0000991015077896 */ /* 0x000fe2000800003f */
[----:B0-----:R0:W-:Y:S03]  /*5110*/  @!P3 SYNCS.ARRIVE.TRANS64 RZ, [R7+URZ], R5 ;  /* 0x0000000507ffb9a7 */ /* 0x0011e6000800003f */
[----:B------:R-:W-:-:S06]  /*5120*/  UISETP.NE.AND UP0, UPT, UR7, 0x2, UPT ;  /* 0x000000020700788c */ /* 0x000fcc000bf05270 */
[----:B------:R-:W-:-:S13]  /*5130*/  PLOP3.LUT P1, PT, PT, PT, UP0, 0x80, 0x0 ;  /* 0x000000000000781c */ /* 0x000fda0003f2f008 */
[----:B0-----:R-:W-:Y:S05]  /*5140*/  @P1 BRA `(.L_x_103) ;  /* 0x0000000000041947 */ /* 0x001fea0003800000 */
[----:B------:R-:W-:Y:S01]  /*5150*/  BPT.TRAP 0x1 ;  /* 0x000000040000795c */ /* 0x000fe20000300000 */
.L_x_103:
[----:B------:R-:W-:Y:S05]  /*5160*/  @P0 BRA `(.L_x_104) ;  /* 0x0000000000040947 */ /* 0x000fea0003800000 */
[----:B------:R-:W-:Y:S01]  /*5170*/  BPT.TRAP 0x1 ;  /* 0x000000040000795c */ /* 0x000fe20000300000 */
.L_x_104:
[----:B------:R-:W-:Y:S01]  /*5180*/  IMAD R10, R3, 0x4000, R10 ;  /* 0x00004000030a7824 */ /* 0x000fe200078e020a */
[----:B------:R-:W-:Y:S01]  /*5190*/  R2UR UR34, R11 ;  /* 0x000000000b2272ca */ /* 0x000fe200000e0000 */
[----:B------:R-:W-:Y:S01]  /*51a0*/  VIADD R12, R12, 0xffffffff ;  /* 0xffffffff0c0c7836 */ /* 0x000fe20000000000 */
[----:B------:R-:W-:Y:S01]  /*51b0*/  R2UR UR33, R7 ;  /* 0x00000000072172ca */ /* 0x000fe200000e0000 */
[----:B------:R-:W-:Y:S01]  /*51c0*/  UIADD3 UR14, UP0, UR30, 0xf0, URZ ;  /* 0x000000f01e0e7890 */ /* 0x000fe2000ff1e03f */
[----:B------:R-:W-:Y:S01]  /*51d0*/  R2UR UR8, R10 ;  /* 0x000000000a0872ca */ /* 0x000fe200000e0000 */
[----:B------:R-:W-:Y:S01]  /*51e0*/  UIADD3 UR42, UP1, UR30, 0x1f0, URZ ;  /* 0x000001f01e2a7890 */ /* 0x000fe2000ff3e03f */
[----:B------:R-:W-:Y:S01]  /*51f0*/  R2UR UR35, R18 ;  /* 0x00000000122372ca */ /* 0x000fe200000e0000 */
[----:B------:R-:W-:Y:S01]  /*5200*/  UIADD3.X UR15, URZ, UR31, URZ, UP0, !UPT ;  /* 0x0000001f3f0f7290 */ /* 0x000fe200087fe43f */
[----:B------:R-:W-:Y:S01]  /*5210*/  R2UR UR36, R19 ;  /* 0x00000000132472ca */ /* 0x000fe200000e0000 */
[----:B------:R-:W-:Y:S01]  /*5220*/  UIADD3.X UR43, URZ, UR31, URZ, UP1, !UPT ;  /* 0x0000001f3f2b7290 */ /* 0x000fe20008ffe43f */
[----:B------:R-:W-:Y:S01]  /*5230*/  R2UR UR19, R6 ;  /* 0x00000000061372ca */ /* 0x000fe200000e0000 */
[----:B------:R-:W-:Y:S01]  /*5240*/  VIADD R3, R3, 0x1 ;  /* 0x0000000103037836 */ /* 0x000fe20000000000 */
[----:B------:R-:W-:Y:S01]  /*5250*/  ISETP.GT.AND P2, PT, R12, 0x1, PT ;  /* 0x000000010c00780c */ /* 0x000fe20003f44270 */
[----:B------:R-:W-:Y:S01]  /*5260*/  UIADD3 UR26, UR34, 0x40, URZ ;  /* 0x00000040221a7890 */ /* 0x000fe2000fffe03f */
[----:B------:R-:W-:Y:S01]  /*5270*/  VIADD R11, R11, 0x80 ;  /* 0x000000800b0b7836 */ /* 0x000fe20000000000 */
[----:B------:R-:W-:Y:S01]  /*5280*/  UMOV UR22, 0x0 ;  /* 0x0000000000167882 */ /* 0x000fe20000000000 */
[----:B------:R-:W-:Y:S01]  /*5290*/  UMOV UR23, 0x10000000 ;  /* 0x1000000000177882 */ /* 0x000fe20000000000 */
[----:B------:R-:W-:Y:S01]  /*52a0*/  UIADD3 UR32, UR8, 0x180, URZ ;  /* 0x0000018008207890 */ /* 0x000fe2000fffe03f */
[----:B------:R-:W-:Y:S01]  /*52b0*/  ISETP.NE.AND P1, PT, R3, 0x4, PT ;  /* 0x000000040300780c */ /* 0x000fe20003f25270 */
[----:B------:R-:W-:-:S02]  /*52c0*/  UIADD3 UR24, UR8, 0x2180, URZ ;  /* 0x0000218008187890 */ /* 0x000fc4000fffe03f */
[----:B------:R-:W-:Y:S01]  /*52d0*/  UIADD3 UR16, UR8, 0x10180, URZ ;  /* 0x0001018008107890 */ /* 0x000fe2000fffe03f */
[----:B------:R-:W-:Y:S01]  /*52e0*/  SEL R5, RZ, 0x1, P1 ;  /* 0x00000001ff057807 */ /* 0x000fe20000800000 */
[----:B------:R-:W-:Y:S01]  /*52f0*/  UIADD3 UR8, UR8, 0x12180, URZ ;  /* 0x0001218008087890 */ /* 0x000fe2000fffe03f */
[----:B------:R-:W-:Y:S01]  /*5300*/  SEL R3, R3, RZ, P1 ;  /* 0x000000ff03037207 */ /* 0x000fe20000800000 */
[----:B------:R-:W-:Y:S01]  /*5310*/  UMOV UR25, UR33 ;  /* 0x0000002100197c82 */ /* 0x000fe20008000000 */
[----:B------:R-:W-:Y:S01]  /*5320*/  UMOV UR27, UR35 ;  /* 0x00000023001b7c82 */ /* 0x000fe20008000000 */
[----:B------:R-:W-:Y:S01]  /*5330*/  UMOV UR28, UR36 ;  /* 0x00000024001c7c82 */ /* 0x000fe20008000000 */
[----:B------:R-:W-:Y:S01]  /*5340*/  UMOV UR17, UR33 ;  /* 0x0000002100117c82 */ /* 0x000fe20008000000 */
[----:B------:R-:W-:Y:S01]  /*5350*/  UMOV UR18, UR34 ;  /* 0x0000002200127c82 */ /* 0x000fe20008000000 */
[----:B------:R-:W-:Y:S01]  /*5360*/  UMOV UR20, UR36 ;  /* 0x0000002400147c82 */ /* 0x000fe20008000000 */
[----:B------:R0:W-:Y:S01]  /*5370*/  UTMALDG.3D [UR32], [UR14], desc[UR22] ;  /* 0x000016200e0075b4 */ /* 0x0001e20008011000 */
[----:B------:R-:W-:Y:S01]  /*5380*/  UMOV UR9, UR33 ;  /* 0x0000002100097c82 */ /* 0x000fe20008000000 */
[----:B------:R-:W-:Y:S01]  /*5390*/  UMOV UR11, UR19 ;  /* 0x00000013000b7c82 */ /* 0x000fe20008000000 */
[----:B------:R-:W-:Y:S01]  /*53a0*/  UMOV UR12, UR36 ;  /* 0x00000024000c7c82 */ /* 0x000fe20008000000 */
[----:B------:R-:W-:Y:S01]  /*53b0*/  UMOV UR10, UR26 ;  /* 0x0000001a000a7c82 */ /* 0x000fe20008000000 */
[----:B------:R-:W-:Y:S01]  /*53c0*/  LOP3.LUT R2, R2, R5, RZ, 0x3c, !PT ;  /* 0x0000000502027212 */ /* 0x000fe200078e3cff */
[----:B------:R0:W-:Y:S01]  /*53d0*/  UTMALDG.3D [UR24], [UR14], desc[UR22] ;  /* 0x000016180e0075b4 */ /* 0x0001e20008011000 */
[----:B------:R0:W-:Y:S01]  /*53e0*/  UTMALDG.3D [UR16], [UR42], desc[UR22] ;  /* 0x000016102a0075b4 */ /* 0x0001e20008011000 */
[----:B------:R0:W-:Y:S02]  /*53f0*/  UTMALDG.3D [UR8], [UR42], desc[UR22] ;  /* 0x000016082a0075b4 */ /* 0x0001e40008011000 */
[----:B0-----:R-:W-:Y:S05]  /*5400*/  @P2 BRA `(.L_x_105) ;  /* 0xfffffffc001c2947 */ /* 0x001fea000383ffff */
.L_x_101:
[----:B------:R-:W-:Y:S05]  /*5410*/  BSYNC B1 ;  /* 0x0000000000017941 */ /* 0x000fea0003800000 */
.L_x_100:
[----:B------:R-:W-:Y:S01]  /*5420*/  LOP3.LUT P4, RZ, R9, 0xff, RZ, 0xc0, !PT ;  /* 0x000000ff09ff7812 */ /* 0x000fe2000788c0ff */
[----:B------:R-:W-:Y:S01]  /*5430*/  VIADD R0, R0, UR37 ;  /* 0x0000002500007c36 */ /* 0x000fe20008000000 */
[----:B------:R-:W-:Y:S01]  /*5440*/  ULDC.64 UR8, c[0x0][0x650] ;  /* 0x0001940000087ab9 */ /* 0x000fe20000000a00 */
[----:B------:R-:W-:Y:S01]  /*5450*/  BSSY B1, `(.L_x_106) ;  /* 0x000006f000017945 */ /* 0x000fe20003800000 */
[----:B------:R-:W-:Y:S01]  /*5460*/  IMAD.MOV.U32 R18, RZ, RZ, -0x1 ;  /* 0xffffffffff127424 */ /* 0x000fe200078e00ff */
[----:B------:R-:W-:Y:S01]  /*5470*/  PRMT R9, RZ, 0x7610, R9 ;  /* 0x00007610ff097816 */ /* 0x000fe20000000009 */
[----:B------:R-:W-:Y:S01]  /*5480*/  IMAD.MOV.U32 R19, RZ, RZ, -0x1 ;  /* 0xffffffffff137424 */ /* 0x000fe200078e00ff */
[C---:B------:R-:W-:Y:S02]  /*5490*/  ISETP.GT.U32.AND P1, PT, R0.reuse, 0x3, PT ;  /* 0x000000030000780c */ /* 0x040fe40003f24070 */
[----:B------:R-:W-:Y:S02]  /*54a0*/  SHF.R.U32.HI R2, RZ, 0x2, R0 ;  /* 0x00000002ff027819 */ /* 0x000fe40000011600 */
[----:B------:R-:W-:-:S02]  /*54b0*/  LOP3.LUT R0, R0, 0x3, RZ, 0xc0, !PT ;  /* 0x0000000300007812 */ /* 0x000fc400078ec0ff */
[----:B-1----:R-:W0:Y:S01]  /*54c0*/  @P4 S2R R4, SR_CgaCtaId ;  /* 0x0000000000044919 */ /* 0x002e220000008800 */
[----:B------:R-:W-:Y:S02]  /*54d0*/  @P4 MOV R3, 0x400 ;  /* 0x0000040000034802 */ /* 0x000fe40000000f00 */
[----:B------:R-:W-:-:S04]  /*54e0*/  LOP3.LUT R2, R2, 0x1, RZ, 0xc0, !PT ;  /* 0x0000000102027812 */ /* 0x000fc800078ec0ff */
[----:B------:R-:W-:Y:S02]  /*54f0*/  ISETP.NE.U32.AND P2, PT, R2, 0x1, PT ;  /* 0x000000010200780c */ /* 0x000fe40003f45070 */
[----:B0-----:R-:W-:Y:S01]  /*5500*/  @P4 LEA R3, R4, R3, 0x18 ;  /* 0x0000000304034211 */ /* 0x001fe200078ec0ff */
[----:B------:R-:W-:-:S03]  /*5510*/  IMAD.U32 R4, RZ, RZ, UR37 ;  /* 0x00000025ff047e24 */ /* 0x000fc6000f8e00ff */
[----:B------:R0:W-:Y:S01]  /*5520*/  @P4 SYNCS.ARRIVE.TRANS64.A1T0 RZ, [R3+URZ+0x78], RZ ;  /* 0x000078ff03ff49a7 */ /* 0x0001e2000810003f */
[----:B------:R-:W-:Y:S02]  /*5530*/  IADD3 R16, P4, R16, UR54, RZ ;  /* 0x0000003610107c10 */ /* 0x000fe4000ff9e0ff */
[----:B------:R-:W-:Y:S02]  /*5540*/  ISETP.LT.U32.AND P1, PT, R4, 0x4, P1 ;  /* 0x000000040400780c */ /* 0x000fe40000f21070 */
[----:B------:R-:W-:Y:S02]  /*5550*/  IADD3.X R17, R17, UR39, RZ, P4, !PT ;  /* 0x0000002711117c10 */ /* 0x000fe4000a7fe4ff */
[----:B------:R-:W-:Y:S02]  /*5560*/  ISETP.GE.U32.AND P4, PT, R16, UR8, PT ;  /* 0x0000000810007c0c */ /* 0x000fe4000bf86070 */
[----:B0-----:R-:W-:Y:S02]  /*5570*/  SEL R3, RZ, 0x1, !P1 ;  /* 0x00000001ff037807 */ /* 0x001fe40004800000 */
[----:B------:R-:W-:-:S02]  /*5580*/  ISETP.GE.U32.AND.EX P1, PT, R17, UR9, PT, P4 ;  /* 0x0000000911007c0c */ /* 0x000fc4000bf26140 */
[----:B------:R-:W-:-:S04]  /*5590*/  ISETP.GT.U32.AND P2, PT, R4, 0x3, !P2 ;  /* 0x000000030400780c */ /* 0x000fc80005744070 */
[----:B------:R-:W-:-:S04]  /*55a0*/  SEL R2, RZ, 0x1, !P2 ;  /* 0x00000001ff027807 */ /* 0x000fc80005000000 */
[--C-:B------:R-:W-:Y:S01]  /*55b0*/  LOP3.LUT R8, R2, R8, R3.reuse, 0x96, !PT ;  /* 0x0000000802087212 */ /* 0x100fe200078e9603 */
[----:B------:R-:W-:Y:S01]  /*55c0*/  IMAD.MOV.U32 R2, RZ, RZ, -0x1 ;  /* 0xffffffffff027424 */ /* 0x000fe200078e00ff */
[----:B------:R-:W-:Y:S01]  /*55d0*/  PRMT R3, RZ, 0x7610, R3 ;  /* 0x00007610ff037816 */ /* 0x000fe20000000003 */
[----:B------:R-:W-:Y:S06]  /*55e0*/  @P1 BRA `(.L_x_107) ;  /* 0x0000000400541947 */ /* 0x000fec0003800000 */
[----:B------:R-:W0:Y:S01]  /*55f0*/  S2UR UR7, SR_CTAID.X ;  /* 0x00000000000779c3 */ /* 0x000e220000002500 */
[----:B------:R-:W-:Y:S01]  /*5600*/  ULDC.64 UR8, c[0x0][0x628] ;  /* 0x00018a0000087ab9 */ /* 0x000fe20000000a00 */
[----:B------:R-:W-:Y:S01]  /*5610*/  ULDC UR10, c[0x0][0x150] ;  /* 0x00005400000a7ab9 */ /* 0x000fe20000000800 */
[----:B------:R-:W-:Y:S01]  /*5620*/  ISETP.NE.U32.AND P1, PT, RZ, UR8, PT ;  /* 0x00000008ff007c0c */ /* 0x000fe2000bf25070 */
[----:B------:R-:W-:Y:S01]  /*5630*/  ULDC UR11, c[0x0][0x630] ;  /* 0x00018c00000b7ab9 */ /* 0x000fe20000000800 */
[----:B------:R-:W-:Y:S01]  /*5640*/  ULDC UR14, c[0x0][0x154] ;  /* 0x00005500000e7ab9 */ /* 0x000fe20000000800 */
[----:B------:R-:W-:Y:S01]  /*5650*/  IMAD.MOV.U32 R2, RZ, RZ, R16 ;  /* 0x000000ffff027224 */ /* 0x000fe200078e0010 */
[----:B------:R-:W-:Y:S01]  /*5660*/  ISETP.NE.AND.EX P1, PT, RZ, UR9, PT, P1 ;  /* 0x00000009ff007c0c */ /* 0x000fe2000bf25310 */
[----:B------:R-:W1:Y:S01]  /*5670*/  S2UR UR12, SR_CTAID.Y ;  /* 0x00000000000c79c3 */ /* 0x000e620000002600 */
[----:B0-----:R-:W-:-:S05]  /*5680*/  I2FP.F32.U32 R3, UR7 ;  /* 0x0000000700037c45 */ /* 0x001fca0008201000 */
[----:B------:R-:W-:Y:S01]  /*5690*/  FMUL R10, R3, UR10 ;  /* 0x0000000a030a7c20 */ /* 0x000fe20008400000 */
[----:B------:R-:W-:-:S05]  /*56a0*/  IMAD.MOV.U32 R3, RZ, RZ, R17 ;  /* 0x000000ffff037224 */ /* 0x000fca00078e0011 */
[----:B------:R-:W-:Y:S05]  /*56b0*/  @!P1 BRA `(.L_x_108) ;  /* 0x0000000000289947 */ /* 0x000fea0003800000 */
[----:B------:R-:W-:Y:S02]  /*56c0*/  ULDC UR10, c[0x0][0x634] ;  /* 0x00018d00000a7ab9 */ /* 0x000fe40000000800 */
[----:B------:R-:W-:-:S05]  /*56d0*/  IADD3 R7, P1, R16, UR10, RZ ;  /* 0x0000000a10077c10 */ /* 0x000fca000ff3e0ff */
[----:B------:R-:W-:-:S04]  /*56e0*/  IMAD.X R11, RZ, RZ, R17, P1 ;  /* 0x000000ffff0b7224 */ /* 0x000fc800008e0611 */
[----:B------:R-:W-:-:S04]  /*56f0*/  IMAD.WIDE.U32 R4, R11, UR8, RZ ;  /* 0x000000080b047c25 */ /* 0x000fc8000f8e00ff */
[----:B------:R-:W-:-:S04]  /*5700*/  IMAD.WIDE.U32 R4, P1, R7, UR9, R4 ;  /* 0x0000000907047c25 */ /* 0x000fc8000f820004 */
[----:B------:R-:W-:-:S04]  /*5710*/  IMAD.WIDE.U32 R6, R7, UR8, RZ ;  /* 0x0000000807067c25 */ /* 0x000fc8000f8e00ff */
[----:B------:R-:W-:Y:S01]  /*5720*/  IMAD.X R3, RZ, RZ, RZ, P1 ;  /* 0x000000ffff037224 */ /* 0x000fe200008e06ff */
[----:B------:R-:W-:Y:S01]  /*5730*/  IADD3 RZ, P1, R7, R4, RZ ;  /* 0x0000000407ff7210 */ /* 0x000fe20007f3e0ff */
[----:B------:R-:W-:-:S04]  /*5740*/  IMAD.MOV.U32 R2, RZ, RZ, R5 ;  /* 0x000000ffff027224 */ /* 0x000fc800078e0005 */
[----:B------:R-:W-:-:S08]  /*5750*/  IMAD.WIDE.U32.X R2, R11, UR9, R2, P1 ;  /* 0x000000090b027c25 */ /* 0x000fd000088e0402 */
.L_x_108:
[--C-:B------:R-:W-:Y:S01]  /*5760*/  SHF.R.U64 R19, R2, UR11, R3.reuse ;  /* 0x0000000b02137c19 */ /* 0x100fe20008001203 */
[----:B------:R-:W0:Y:S01]  /*5770*/  F2I.U32.TRUNC.NTZ R10, R10 ;  /* 0x0000000a000a7305 */ /* 0x000e22000020f000 */
[----:B------:R-:W-:Y:S01]  /*5780*/  SHF.R.U32.HI R2, RZ, UR11, R3 ;  /* 0x0000000bff027c19 */ /* 0x000fe20008011603 */
[----:B------:R-:W-:Y:S01]  /*5790*/  ULDC.64 UR8, c[0x0][0x620] ;  /* 0x0001880000087ab9 */ /* 0x000fe20000000a00 */
[----:B------:R-:W-:Y:S01]  /*57a0*/  IADD3 R5, P1, RZ, -R19, RZ ;  /* 0x80000013ff057210 */ /* 0x000fe20007f3e0ff */
[----:B------:R-:W2:Y:S01]  /*57b0*/  LDC R15, c[0x0][0x610] ;  /* 0x00018400ff0f7b82 */ /* 0x000ea20000000800 */
[----:B-1----:R-:W-:Y:S01]  /*57c0*/  I2FP.F32.U32 R4, UR12 ;  /* 0x0000000c00047c45 */ /* 0x002fe20008201000 */
[----:B------:R-:W-:Y:S01]  /*57d0*/  ULDC UR11, c[0x0][0x658] ;  /* 0x00019600000b7ab9 */ /* 0x000fe20000000800 */
[----:B------:R-:W-:Y:S01]  /*57e0*/  ULDC UR16, c[0x0][0x648] ;  /* 0x0001920000107ab9 */ /* 0x000fe20000000800 */
[----:B------:R-:W-:Y:S02]  /*57f0*/  IMAD.X R2, RZ, RZ, ~R2, P1 ;  /* 0x000000ffff027224 */ /* 0x000fe400008e0e02 */
[----:B------:R-:W-:Y:S01]  /*5800*/  FMUL R6, R4, UR14 ;  /* 0x0000000e04067c20 */ /* 0x000fe20008400000 */
[----:B------:R-:W-:Y:S01]  /*5810*/  ULDC.64 UR14, c[0x0][0x640] ;  /* 0x00019000000e7ab9 */ /* 0x000fe20000000a00 */
[----:B------:R-:W-:Y:S01]  /*5820*/  IMAD R4, R2, UR8, RZ ;  /* 0x0000000802047c24 */ /* 0x000fe2000f8e02ff */
[----:B------:R-:W-:Y:S01]  /*5830*/  ISETP.NE.U32.AND P1, PT, RZ, UR14, PT ;  /* 0x0000000eff007c0c */ /* 0x000fe2000bf25070 */
[C---:B------:R-:W-:Y:S01]  /*5840*/  IMAD.WIDE.U32 R2, R5.reuse, UR8, R16 ;  /* 0x0000000805027c25 */ /* 0x040fe2000f8e0010 */
[----:B0-----:R-:W-:Y:S01]  /*5850*/  R2UR UR8, R10 ;  /* 0x000000000a0872ca */ /* 0x001fe200000e0000 */
[----:B------:R-:W0:Y:S01]  /*5860*/  F2I.U32.TRUNC.NTZ R6, R6 ;  /* 0x0000000600067305 */ /* 0x000e22000020f000 */
[----:B------:R-:W-:Y:S01]  /*5870*/  ISETP.NE.AND.EX P1, PT, RZ, UR15, PT, P1 ;  /* 0x0000000fff007c0c */ /* 0x000fe2000bf25310 */
[----:B------:R-:W-:Y:S01]  /*5880*/  IMAD R5, R5, UR9, R4 ;  /* 0x0000000905057c24 */ /* 0x000fe2000f8e0204 */
[----:B------:R-:W-:-:S03]  /*5890*/  ULDC UR9, c[0x0][0x618] ;  /* 0x0001860000097ab9 */ /* 0x000fc60000000800 */
[----:B------:R-:W-:-:S05]  /*58a0*/  IMAD.IADD R3, R3, 0x1, R5 ;  /* 0x0000000103037824 */ /* 0x000fca00078e0205 */
[--C-:B------:R-:W-:Y:S02]  /*58b0*/  SHF.R.U64 R10, R2, UR9, R3.reuse ;  /* 0x00000009020a7c19 */ /* 0x100fe40008001203 */
[----:B------:R-:W-:Y:S01]  /*58c0*/  SHF.R.U32.HI R3, RZ, UR9, R3 ;  /* 0x00000009ff037c19 */ /* 0x000fe20008011603 */
[----:B------:R-:W-:Y:S01]  /*58d0*/  ULDC UR9, c[0x0][0x608] ;  /* 0x0001820000097ab9 */ /* 0x000fe20000000800 */
[----:B0-----:R-:W-:Y:S02]  /*58e0*/  R2UR UR10, R6 ;  /* 0x00000000060a72ca */ /* 0x001fe400000e0000 */
[--C-:B------:R-:W-:Y:S02]  /*58f0*/  SHF.R.U64 R12, R10, UR9, R3.reuse ;  /* 0x000000090a0c7c19 */ /* 0x100fe40008001203 */
[----:B------:R-:W-:Y:S01]  /*5900*/  SHF.R.U32.HI R3, RZ, UR9, R3 ;  /* 0x00000009ff037c19 */ /* 0x000fe20008011603 */
[----:B------:R-:W-:-:S03]  /*5910*/  UIADD3 UR9, -UR8, URZ, URZ ;  /* 0x0000003f08097290 */ /* 0x000fc6000fffe13f */
[--C-:B------:R-:W-:Y:S01]  /*5920*/  SHF.R.U64 R13, R12, UR11, R3.reuse ;  /* 0x0000000b0c0d7c19 */ /* 0x100fe20008001203 */
[----:B------:R-:W-:Y:S01]  /*5930*/  ULDC UR8, c[0x0][0x144] ;  /* 0x0000510000087ab9 */ /* 0x000fe20000000800 */
[----:B------:R-:W-:-:S03]  /*5940*/  SHF.R.U32.HI R3, RZ, UR11, R3 ;  /* 0x0000000bff037c19 */ /* 0x000fc60008011603 */
[----:B------:R-:W-:Y:S01]  /*5950*/  IMAD.MOV.U32 R2, RZ, RZ, R13 ;  /* 0x000000ffff027224 */ /* 0x000fe200078e000d */
[----:B------:R-:W-:Y:S06]  /*5960*/  @!P1 BRA `(.L_x_109) ;  /* 0x0000000000289947 */ /* 0x000fec0003800000 */
        /* <DEDUP_REMOVED lines=10> */
.L_x_109:
[----:B------:R-:W-:Y:S01]  /*5a10*/  UISETP.NE.AND UP0, UPT, UR38, URZ, UPT ;  /* 0x0000003f2600728c */ /* 0x000fe2000bf05270 */
[----:B------:R-:W-:Y:S01]  /*5a20*/  SHF.R.U64 R3, R2, UR16, R3 ;  /* 0x0000001002037c19 */ /* 0x000fe20008001203 */
[----:B------:R-:W-:Y:S01]  /*5a30*/  UIADD3 UR10, -UR10, URZ, URZ ;  /* 0x0000003f0a0a7290 */ /* 0x000fe2000fffe13f */
[----:B------:R-:W-:Y:S01]  /*5a40*/  LOP3.LUT R2, R12, UR6, RZ, 0xc0, !PT ;  /* 0x000000060c027c12 */ /* 0x000fe2000f8ec0ff */
[----:B------:R-:W-:Y:S01]  /*5a50*/  UIMAD UR7, UR8, UR9, UR7 ;  /* 0x00000009080772a4 */ /* 0x000fe2000f8e0207 */
[----:B------:R-:W-:Y:S01]  /*5a60*/  LOP3.LUT R5, R10, UR4, RZ, 0xc0, !PT ;  /* 0x000000040a057c12 */ /* 0x000fe2000f8ec0ff */
[----:B------:R-:W-:Y:S01]  /*5a70*/  IMAD.MOV R4, RZ, RZ, -R3 ;  /* 0x000000ffff047224 */ /* 0x000fe200078e0a03 */
[----:B------:R-:W-:Y:S01]  /*5a80*/  ULDC UR8, c[0x0][0x148] ;  /* 0x0000520000087ab9 */ /* 0x000fe20000000800 */
[----:B------:R-:W-:Y:S01]  /*5a90*/  IMAD R18, R3, UR5, R2 ;  /* 0x0000000503127c24 */ /* 0x000fe2000f8e0202 */
[----:B------:R-:W-:Y:S01]  /*5aa0*/  PLOP3.LUT P1, PT, PT, PT, UP0, 0x80, 0x0 ;  /* 0x000000000000781c */ /* 0x000fe20003f2f008 */
[----:B------:R-:W-:Y:S01]  /*5ab0*/  IMAD.MOV.U32 R3, RZ, RZ, 0x1 ;  /* 0x00000001ff037424 */ /* 0x000fe200078e00ff */
[----:B------:R-:W-:-:S03]  /*5ac0*/  @UP0 UIMAD UR7, UR8, UR10, UR12 ;  /* 0x0000000a080702a4 */ /* 0x000fc6000f8e020c */
[----:B------:R-:W-:Y:S02]  /*5ad0*/  ULDC UR8, c[0x0][0x638] ;  /* 0x00018e0000087ab9 */ /* 0x000fe40000000800 */
[----:B------:R-:W-:Y:S02]  /*5ae0*/  IMAD R2, R4, UR8, R13 ;  /* 0x0000000804027c24 */ /* 0x000fe4000f8e020d */
[----:B--2---:R-:W-:Y:S01]  /*5af0*/  IMAD R18, R18, R15, UR7 ;  /* 0x0000000712127e24 */ /* 0x004fe2000f8e020f */
[----:B------:R-:W-:Y:S02]  /*5b00*/  ULDC UR7, c[0x0][0x600] ;  /* 0x0001800000077ab9 */ /* 0x000fe40000000800 */
[----:B------:R-:W-:-:S05]  /*5b10*/  IMAD R5, R2, UR7, R5 ;  /* 0x0000000702057c24 */ /* 0x000fca000f8e0205 */
[----:B------:R-:W-:Y:S02]  /*5b20*/  SEL R2, R5, R18, !P1 ;  /* 0x0000001205027207 */ /* 0x000fe40004800000 */
[----:B------:R-:W-:-:S07]  /*5b30*/  SEL R18, R18, R5, !P1 ;  /* 0x0000000512127207 */ /* 0x000fce0004800000 */
.L_x_107:
[----:B------:R-:W-:Y:S05]  /*5b40*/  BSYNC B1 ;  /* 0x0000000000017941 */ /* 0x000fea0003800000 */
.L_x_106:
[----:B------:R-:W-:-:S13]  /*5b50*/  LOP3.LUT P1, RZ, R3, 0xff, RZ, 0xc0, !PT ;  /* 0x000000ff03ff7812 */ /* 0x000fda000782c0ff */
[----:B------:R-:W-:Y:S05]  /*5b60*/  @P1 BRA `(.L_x_110) ;  /* 0xfffffff400101947 */ /* 0x000fea000383ffff */
[----:B------:R-:W-:Y:S05]  /*5b70*/  BSYNC B0 ;  /* 0x0000000000007941 */ /* 0x000fea0003800000 */
.L_x_98:
[----:B------:R-:W-:-:S03]  /*5b80*/  UMOV UR7, 0xffffffff ;  /* 0xffffffff00077882 */ /* 0x000fc60000000000 */
[----:B------:R-:W-:Y:S05]  /*5b90*/  BRA.DIV UR7, `(.L_x_111) ;  /* 0x0000000607447947 */ /* 0x000fea000b800000 */
[----:B------:R-:W-:-:S13]  /*5ba0*/  ELECT P6, URZ, PT ;  /* 0x00000000003f782f */ /* 0x000fda00038c0000 */
.L_x_127:
[----:B------:R-:W-:Y:S04]  /*5bb0*/  BSSY B0, `(.L_x_112) ;  /* 0x000002c000007945 */ /* 0x000fe80003800000 */
[----:B------:R-:W-:Y:S05]  /*5bc0*/  @!P6 BRA `(.L_x_113) ;  /* 0x0000000000a8e947 */ /* 0x000fea0003800000 */
[----:B------:R-:W-:-:S04]  /*5bd0*/  ULOP3.LUT UR7, UR40, 0x2, URZ, 0xfc, !UPT ;  /* 0x0000000228077892 */ /* 0x000fc8000f8efc3f */
[----:B------:R-:W-:-:S06]  /*5be0*/  UISETP.NE.AND UP0, UPT, UR7, 0x3, UPT ;  /* 0x000000030700788c */ /* 0x000fcc000bf05270 */
[----:B------:R-:W-:-:S13]  /*5bf0*/  PLOP3.LUT P0, PT, PT, PT, UP0, 0x80, 0x0 ;  /* 0x000000000000781c */ /* 0x000fda0003f0f008 */
[----:B------:R-:W-:Y:S05]  /*5c00*/  @!P0 BRA `(.L_x_114) ;  /* 0x0000000000048947 */ /* 0x000fea0003800000 */
[----:B------:R-:W-:Y:S01]  /*5c10*/  BPT.TRAP 0x1 ;  /* 0x000000040000795c */ /* 0x000fe20000300000 */
.L_x_114:
[----:B------:R-:W0:Y:S01]  /*5c20*/  S2R R3, SR_CgaCtaId ;  /* 0x0000000000037919 */ /* 0x000e220000008800 */
[----:B------:R-:W-:-:S04]  /*5c30*/  MOV R2, 0x400 ;  /* 0x0000040000027802 */ /* 0x000fc80000000f00 */
[----:B0-----:R-:W-:Y:S02]  /*5c40*/  LEA R3, R3, R2, 0x18 ;  /* 0x0000000203037211 */ /* 0x001fe400078ec0ff */
[----:B------:R-:W-:-:S03]  /*5c50*/  SHF.L.U32 R2, R8, 0x1f, RZ ;  /* 0x0000001f08027819 */ /* 0x000fc600000006ff */
[----:B------:R-:W-:-:S04]  /*5c60*/  VIADD R3, R3, 0x20 ;  /* 0x0000002003037836 */ /* 0x000fc80000000000 */
[C---:B------:R-:W-:Y:S02]  /*5c70*/  IMAD R7, R0.reuse, 0x8, R3 ;  /* 0x0000000800077824 */ /* 0x040fe400078e0203 */
[----:B------:R-:W-:Y:S02]  /*5c80*/  VIADD R0, R0, 0x1 ;  /* 0x0000000100007836 */ /* 0x000fe40000000000 */
[----:B------:R-:W0:Y:S03]  /*5c90*/  SYNCS.PHASECHK.TRANS64.TRYWAIT P0, [R7+URZ], R2 ;  /* 0x00000002070075a7 */ /* 0x000e26000800017f */
[----:B------:R-:W-:-:S04]  /*5ca0*/  ISETP.NE.AND P1, PT, R0, 0x4, PT ;  /* 0x000000040000780c */ /* 0x000fc80003f25270 */
[----:B------:R-:W-:Y:S02]  /*5cb0*/  SEL R5, RZ, 0x1, P1 ;  /* 0x00000001ff057807 */ /* 0x000fe40000800000 */
[----:B------:R-:W-:Y:S02]  /*5cc0*/  SEL R0, R0, RZ, P1 ;  /* 0x000000ff00007207 */ /* 0x000fe40000800000 */
[----:B------:R-:W-:-:S03]  /*5cd0*/  LOP3.LUT R5, R8, R5, RZ, 0x3c, !PT ;  /* 0x0000000508057212 */ /* 0x000fc600078e3cff */
[----:B------:R-:W-:Y:S01]  /*5ce0*/  IMAD R9, R0, 0x8, R3 ;  /* 0x0000000800097824 */ /* 0x000fe200078e0203 */
[----:B------:R-:W-:Y:S01]  /*5cf0*/  SHF.L.U32 R4, R5, 0x1f, RZ ;  /* 0x0000001f05047819 */ /* 0x000fe200000006ff */
[----:B0-----:R-:W-:Y:S06]  /*5d00*/  @!P0 BRA `(.L_x_115) ;  /* 0x0000000400088947 */ /* 0x001fec0003800000 */
.L_x_128:
[----:B------:R-:W1:Y:S01]  /*5d10*/  SYNCS.PHASECHK.TRANS64.TRYWAIT P0, [R9+URZ], R4 ;  /* 0x00000004090075a7 */ /* 0x000e62000800017f */
[----:B------:R-:W-:-:S05]  /*5d20*/  VIADD R0, R0, 0x1 ;  /* 0x0000000100007836 */ /* 0x000fca0000000000 */
[----:B------:R-:W-:-:S04]  /*5d30*/  ISETP.NE.AND P1, PT, R0, 0x4, PT ;  /* 0x000000040000780c */ /* 0x000fc80003f25270 */
[----:B0-----:R-:W-:Y:S02]  /*5d40*/  SEL R2, RZ, 0x1, P1 ;  /* 0x00000001ff027807 */ /* 0x001fe40000800000 */
[----:B------:R-:W-:Y:S02]  /*5d50*/  SEL R0, R0, RZ, P1 ;  /* 0x000000ff00007207 */ /* 0x000fe40000800000 */
[----:B------:R-:W-:-:S03]  /*5d60*/  LOP3.LUT R7, R5, R2, RZ, 0x3c, !PT ;  /* 0x0000000205077212 */ /* 0x000fc600078e3cff */
[----:B------:R-:W-:Y:S01]  /*5d70*/  IMAD R6, R0, 0x8, R3 ;  /* 0x0000000800067824 */ /* 0x000fe200078e0203 */
[----:B------:R-:W-:Y:S01]  /*5d80*/  SHF.L.U32 R5, R7, 0x1f, RZ ;  /* 0x0000001f07057819 */ /* 0x000fe200000006ff */
[----:B-1----:R-:W-:Y:S06]  /*5d90*/  @!P0 BRA `(.L_x_116) ;  /* 0x0000000000f88947 */ /* 0x002fec0003800000 */
.L_x_129:
[----:B------:R-:W1:Y:S01]  /*5da0*/  SYNCS.PHASECHK.TRANS64.TRYWAIT P0, [R6+URZ], R5 ;  /* 0x00000005060075a7 */ /* 0x000e62000800017f */
[----:B------:R-:W-:-:S05]  /*5db0*/  VIADD R0, R0, 0x1 ;  /* 0x0000000100007836 */ /* 0x000fca0000000000 */
[----:B------:R-:W-:-:S04]  /*5dc0*/  ISETP.NE.AND P1, PT, R0, 0x4, PT ;  /* 0x000000040000780c */ /* 0x000fc80003f25270 */
[----:B------:R-:W-:Y:S02]  /*5dd0*/  SEL R2, RZ, 0x1, P1 ;  /* 0x00000001ff027807 */ /* 0x000fe40000800000 */
[----:B------:R-:W-:Y:S02]  /*5de0*/  SEL R0, R0, RZ, P1 ;  /* 0x000000ff00007207 */ /* 0x000fe40000800000 */
[----:B------:R-:W-:Y:S01]  /*5df0*/  LOP3.LUT R2, R7, R2, RZ, 0x3c, !PT ;  /* 0x0000000207027212 */ /* 0x000fe200078e3cff */
[----:B-1----:R-:W-:Y:S06]  /*5e00*/  @!P0 BRA `(.L_x_117) ;  /* 0x0000000000f08947 */ /* 0x002fec0003800000 */
.L_x_130:
[----:B------:R-:W-:Y:S01]  /*5e10*/  IMAD R3, R0, 0x8, R3 ;  /* 0x0000000800037824 */ /* 0x000fe200078e0203 */
[----:B------:R-:W-:-:S07]  /*5e20*/  SHF.L.U32 R0, R2, 0x1f, RZ ;  /* 0x0000001f02007819 */ /* 0x000fce00000006ff */
.L_x_118:
[----:B--2---:R2:W3:Y:S02]  /*5e30*/  SYNCS.PHASECHK.TRANS64.TRYWAIT P0, [R3+URZ], R0 ;  /* 0x00000000030075a7 */ /* 0x0044e4000800017f */
[----:B---3--:R-:W-:Y:S05]  /*5e40*/  @!P0 NANOSLEEP.SYNCS 0x989680 ;  /* 0x009896800000895d */ /* 0x008fea0003900000 */
[----:B------:R-:W3:Y:S02]  /*5e50*/  @!P0 SYNCS.PHASECHK.TRANS64 P0, [R3+URZ], R0 ;  /* 0x00000000030085a7 */ /* 0x000ee4000800007f */
[----:B---3--:R-:W-:Y:S05]  /*5e60*/  @!P0 BRA `(.L_x_118) ;  /* 0xfffffffc00f08947 */ /* 0x008fea000383ffff */
.L_x_113:
[----:B------:R-:W-:Y:S05]  /*5e70*/  BSYNC B0 ;  /* 0x0000000000007941 */ /* 0x000fea0003800000 */
.L_x_112:
[----:B------:R-:W-:Y:S05]  /*5e80*/  EXIT ;  /* 0x000000000000794d */ /* 0x000fea0003800000 */
.L_x_14:
[----:B0-----:R0:W1:Y:S02]  /*5e90*/  SYNCS.PHASECHK.TRANS64.TRYWAIT P0, [R63+URZ+-0x8], R0 ;  /* 0xfffff8003f0075a7 */ /* 0x001064000800017f */
[----:B-1----:R-:W-:Y:S05]  /*5ea0*/  @!P0 NANOSLEEP.SYNCS 0x989680 ;  /* 0x009896800000895d */ /* 0x002fea0003900000 */
[----:B------:R-:W1:Y:S02]  /*5eb0*/  @!P0 SYNCS.PHASECHK.TRANS64 P0, [R63+URZ+-0x8], R0 ;  /* 0xfffff8003f0085a7 */ /* 0x000e64000800007f */
[----:B-1----:R-:W-:Y:S05]  /*5ec0*/  @!P0 BRA `(.L_x_14) ;  /* 0xfffffffc00f08947 */ /* 0x002fea000383ffff */
[----:B------:R-:W-:Y:S05]  /*5ed0*/  BRA `(.L_x_119) ;  /* 0xffffffb400fc7947 */ /* 0x000fea000383ffff */
.L_x_19:
[----:B-1----:R1:W2:Y:S02]  /*5ee0*/  SYNCS.PHASECHK.TRANS64.TRYWAIT P1, [R3+URZ], R0 ;  /* 0x00000000030075a7 */ /* 0x0022a4000802017f */
[----:B--2---:R-:W-:Y:S05]  /*5ef0*/  @!P1 NANOSLEEP.SYNCS 0x989680 ;  /* 0x009896800000995d */ /* 0x004fea0003900000 */
[----:B------:R-:W2:Y:S02]  /*5f00*/  @!P1 SYNCS.PHASECHK.TRANS64 P1, [R3+URZ], R0 ;  /* 0x00000000030095a7 */ /* 0x000ea4000802007f */
[----:B--2---:R-:W-:Y:S05]  /*5f10*/  @!P1 BRA `(.L_x_19) ;  /* 0xfffffffc00f09947 */ /* 0x004fea000383ffff */
[----:B------:R-:W-:Y:S05]  /*5f20*/  BRA `(.L_x_18) ;  /* 0xffffffb8006c7947 */ /* 0x000fea000383ffff */
.L_x_24:
[----:B-1----:R-:W-:-:S04]  /*5f30*/  IMAD.U32 R4, RZ, RZ, UR4 ;  /* 0x00000004ff047e24 */ /* 0x002fc8000f8e00ff */
[----:B------:R1:W2:Y:S03]  /*5f40*/  SYNCS.PHASECHK.TRANS64.TRYWAIT P1, [R4+URZ], R3 ;  /* 0x00000003040075a7 */ /* 0x0002a6000802017f */
[----:B--2---:R-:W-:Y:S05]  /*5f50*/  @!P1 NANOSLEEP.SYNCS 0x989680 ;  /* 0x009896800000995d */ /* 0x004fea0003900000 */
[----:B------:R-:W2:Y:S02]  /*5f60*/  @!P1 SYNCS.PHASECHK.TRANS64 P1, [R4+URZ], R3 ;  /* 0x00000003040095a7 */ /* 0x000ea4000802007f */
[----:B--2---:R-:W-:Y:S05]  /*5f70*/  @!P1 BRA `(.L_x_24) ;  /* 0xfffffffc00ec9947 */ /* 0x004fea000383ffff */
[----:B------:R-:W-:Y:S05]  /*5f80*/  BRA `(.L_x_23) ;  /* 0xffffffbc00947947 */ /* 0x000fea000383ffff */
.L_x_30:
[----:B--2---:R2:W3:Y:S02]  /*5f90*/  SYNCS.PHASECHK.TRANS64.TRYWAIT P0, [R63+URZ+0x8], R0 ;  /* 0x000008003f0075a7 */ /* 0x0044e4000800017f */
[----:B---3--:R-:W-:Y:S05]  /*5fa0*/  @!P0 NANOSLEEP.SYNCS 0x989680 ;  /* 0x009896800000895d */ /* 0x008fea0003900000 */
[----:B------:R-:W3:Y:S02]  /*5fb0*/  @!P0 SYNCS.PHASECHK.TRANS64 P0, [R63+URZ+0x8], R0 ;  /* 0x000008003f0085a7 */ /* 0x000ee4000800007f */
[----:B---3--:R-:W-:Y:S05]  /*5fc0*/  @!P0 BRA `(.L_x_30) ;  /* 0xfffffffc00f08947 */ /* 0x008fea000383ffff */
[----:B------:R-:W-:Y:S05]  /*5fd0*/  BRA `(.L_x_120) ;  /* 0xffffffc4000c7947 */ /* 0x000fea000383ffff */
.L_x_99:
[----:B------:R-:W-:Y:S01]  /*5fe0*/  BSSY B1, `(.L_x_121) ;  /* 0x0000006000017945 */ /* 0x000fe20003800000 */
[----:B------:R-:W-:-:S07]  /*5ff0*/  IMAD.MOV.U32 R15, RZ, RZ, -0x1 ;  /* 0xffffffffff0f7424 */ /* 0x000fce00078e00ff */
[----:B------:R-:W-:Y:S05]  /*6000*/  WARPSYNC.COLLECTIVE R15, `(.L_x_122) ;  /* 0x000000000f0c7348 */ /* 0x000fea0003c00000 */
[----:B------:R-:W-:Y:S02]  /*6010*/  ELECT P6, UR62, PT ;  /* 0x00000000003e782f */ /* 0x000fe400038c0000 */
[----:B------:R-:W-:Y:S01]  /*6020*/  MOV R14, UR62 ;  /* 0x0000003e000e7c02 */ /* 0x000fe20008000f00 */
[----:B------:R-:W-:Y:S10]  /*6030*/  ENDCOLLECTIVE ;  /* 0x000000000000791b */ /* 0x000ff40003800000 */
.L_x_122:
[----:B------:R-:W-:Y:S05]  /*6040*/  BSYNC B1 ;  /* 0x0000000000017941 */ /* 0x000fea0003800000 */
.L_x_121:
[----:B------:R-:W-:Y:S05]  /*6050*/  BRA `(.L_x_123) ;  /* 0xffffffec00e07947 */ /* 0x000fea000383ffff */
.L_x_102:
[----:B-1----:R1:W2:Y:S02]  /*6060*/  SYNCS.PHASECHK.TRANS64.TRYWAIT P1, [R7+URZ+0x20], R4 ;  /* 0x00002004070075a7 */ /* 0x0022a4000802017f */
[----:B--2---:R-:W-:Y:S05]  /*6070*/  @!P1 NANOSLEEP.SYNCS 0x989680 ;  /* 0x009896800000995d */ /* 0x004fea0003900000 */
[----:B------:R-:W2:Y:S02]  /*6080*/  @!P1 SYNCS.PHASECHK.TRANS64 P1, [R7+URZ+0x20], R4 ;  /* 0x00002004070095a7 */ /* 0x000ea4000802007f */
[----:B--2---:R-:W-:Y:S05]  /*6090*/  @!P1 BRA `(.L_x_102) ;  /* 0xfffffffc00f09947 */ /* 0x004fea000383ffff */
[----:B------:R-:W-:Y:S05]  /*60a0*/  BRA `(.L_x_124) ;  /* 0xfffffff000147947 */ /* 0x000fea000383ffff */
.L_x_111:
[----:B------:R-:W-:Y:S01]  /*60b0*/  BSSY B0, `(.L_x_125) ;  /* 0x0000006000007945 */ /* 0x000fe20003800000 */
[----:B------:R-:W-:-:S07]  /*60c0*/  IMAD.MOV.U32 R15, RZ, RZ, -0x1 ;  /* 0xffffffffff0f7424 */ /* 0x000fce00078e00ff */
[----:B------:R-:W-:Y:S05]  /*60d0*/  WARPSYNC.COLLECTIVE R15, `(.L_x_126) ;  /* 0x000000000f0c7348 */ /* 0x000fea0003c00000 */
[----:B------:R-:W-:Y:S02]  /*60e0*/  ELECT P6, UR62, PT ;  /* 0x00000000003e782f */ /* 0x000fe400038c0000 */
[----:B------:R-:W-:Y:S01]  /*60f0*/  MOV R14, UR62 ;  /* 0x0000003e000e7c02 */ /* 0x000fe20008000f00 */
[----:B------:R-:W-:Y:S10]  /*6100*/  ENDCOLLECTIVE ;  /* 0x000000000000791b */ /* 0x000ff40003800000 */
.L_x_126:
[----:B------:R-:W-:Y:S05]  /*6110*/  BSYNC B0 ;  /* 0x0000000000007941 */ /* 0x000fea0003800000 */
.L_x_125:
[----:B------:R-:W-:Y:S05]  /*6120*/  BRA `(.L_x_127) ;  /* 0xfffffff800a07947 */ /* 0x000fea000383ffff */
.L_x_115:
[----:B0-----:R0:W1:Y:S02]  /*6130*/  SYNCS.PHASECHK.TRANS64.TRYWAIT P0, [R7+URZ], R2 ;  /* 0x00000002070075a7 */ /* 0x001064000800017f */
[----:B-1----:R-:W-:Y:S05]  /*6140*/  @!P0 NANOSLEEP.SYNCS 0x989680 ;  /* 0x009896800000895d */ /* 0x002fea0003900000 */
[----:B------:R-:W1:Y:S02]  /*6150*/  @!P0 SYNCS.PHASECHK.TRANS64 P0, [R7+URZ], R2 ;  /* 0x00000002070085a7 */ /* 0x000e64000800007f */
[----:B-1----:R-:W-:Y:S05]  /*6160*/  @!P0 BRA `(.L_x_115) ;  /* 0xfffffffc00f08947 */ /* 0x002fea000383ffff */
[----:B------:R-:W-:Y:S05]  /*6170*/  BRA `(.L_x_128) ;  /* 0xfffffff800e47947 */ /* 0x000fea000383ffff */
.L_x_116:
[----:B0-----:R0:W1:Y:S02]  /*6180*/  SYNCS.PHASECHK.TRANS64.TRYWAIT P0, [R9+URZ], R4 ;  /* 0x00000004090075a7 */ /* 0x001064000800017f */
[----:B-1----:R-:W-:Y:S05]  /*6190*/  @!P0 NANOSLEEP.SYNCS 0x989680 ;  /* 0x009896800000895d */ /* 0x002fea0003900000 */
[----:B------:R-:W1:Y:S02]  /*61a0*/  @!P0 SYNCS.PHASECHK.TRANS64 P0, [R9+URZ], R4 ;  /* 0x00000004090085a7 */ /* 0x000e64000800007f */
[----:B-1----:R-:W-:Y:S05]  /*61b0*/  @!P0 BRA `(.L_x_116) ;  /* 0xfffffffc00f08947 */ /* 0x002fea000383ffff */
[----:B------:R-:W-:Y:S05]  /*61c0*/  BRA `(.L_x_129) ;  /* 0xfffffff800f47947 */ /* 0x000fea000383ffff */
.L_x_117:
[----:B-1----:R1:W2:Y:S02]  /*61d0*/  SYNCS.PHASECHK.TRANS64.TRYWAIT P0, [R6+URZ], R5 ;  /* 0x00000005060075a7 */ /* 0x0022a4000800017f */
[----:B--2---:R-:W-:Y:S05]  /*61e0*/  @!P0 NANOSLEEP.SYNCS 0x989680 ;  /* 0x009896800000895d */ /* 0x004fea0003900000 */
[----:B------:R-:W2:Y:S02]  /*61f0*/  @!P0 SYNCS.PHASECHK.TRANS64 P0, [R6+URZ], R5 ;  /* 0x00000005060085a7 */ /* 0x000ea4000800007f */
[----:B--2---:R-:W-:Y:S05]  /*6200*/  @!P0 BRA `(.L_x_117) ;  /* 0xfffffffc00f08947 */ /* 0x004fea000383ffff */
[----:B------:R-:W-:Y:S05]  /*6210*/  BRA `(.L_x_130) ;  /* 0xfffffff800fc7947 */ /* 0x000fea000383ffff */
.L_x_131:
[----:B------:R-:W-:-:S00]  /*6220*/  BRA `(.L_x_131) ;  /* 0xfffffffc00fc7947 */ /* 0x000fc0000383ffff */
[----:B------:R-:W-:-:S00]  /*6230*/  NOP ;  /* 0x0000000000007918 */ /* 0x000fc00000000000 */
        /* <DEDUP_REMOVED lines=12> */
.L_x_132:


//--------------------- .nv.global.init           --------------------------
	.section	.nv.global.init,"aw",@progbits
.nv.global.init:
	.type		$str$22,@object
	.size		$str$22,($str$23 - $str$22)
$str$22:
        /*0000*/ 	.byte	0x6b, 0x5f, 0x74, 0x69, 0x6c, 0x65, 0x5f, 0x63, 0x6f, 0x75, 0x6e, 0x74, 0x20, 0x3e, 0x3d, 0x20
        /*0010*/ 	.byte	0x31, 0x00
	.type		$str$23,@object
	.size		$str$23,(__unnamed_1 - $str$23)
$str$23:
        /*0012*/ 	.byte	0x2f, 0x74, 0x6d, 0x70, 0x2f, 0x63, 0x75, 0x74, 0x6c, 0x61, 0x73, 0x73, 0x5f, 0x73, 0x77, 0x65
        /*0022*/ 	.byte	0x65, 0x70, 0x5f, 0x73, 0x72, 0x63, 0x2f, 0x69, 0x6e, 0x63, 0x6c, 0x75, 0x64, 0x65, 0x2f, 0x63
        /*0032*/ 	.byte	0x75, 0x74, 0x6c, 0x61, 0x73, 0x73, 0x2f, 0x67, 0x65, 0x6d, 0x6d, 0x2f, 0x63, 0x6f, 0x6c, 0x6c
        /*0042*/ 	.byte	0x65, 0x63, 0x74, 0x69, 0x76, 0x65, 0x2f, 0x73, 0x6d, 0x39, 0x30, 0x5f, 0x6d, 0x6d, 0x61, 0x5f
        /*0052*/ 	.byte	0x74, 0x6d, 0x61, 0x5f, 0x67, 0x6d, 0x6d, 0x61, 0x5f, 0x73, 0x73, 0x5f, 0x77, 0x61, 0x72, 0x70
        /*0062*/ 	.byte	0x73, 0x70, 0x65, 0x63, 0x69, 0x61, 0x6c, 0x69, 0x7a, 0x65, 0x64, 0x2e, 0x68, 0x70, 0x70, 0x00
	.type		__unnamed_1,@object
	.size		__unnamed_1,(.L_0 - __unnamed_1)
__unnamed_1:
        /*0072*/ 	.byte	0x76, 0x6f, 0x69, 0x64, 0x20, 0x63, 0x75, 0x74, 0x6c, 0x61, 0x73, 0x73, 0x3a, 0x3a, 0x67, 0x65
        /* <DEDUP_REMOVED lines=179> */
        /*0bb2*/ 	.byte	0x75, 0x74, 0x65, 0x3a, 0x3a, 0x69, 0x64, 0x65, 0x6e, 0x74, 0x69, 0x74, 0x79, 0x5d, 0x00
.L_0:


//--------------------- .nv.shared._ZN7cutlass13device_kernelINS_4gemm6kernel13GemmUniversalIN4cute5tupleIJiiiiEEENS1_10collective13CollectiveMmaINS1_34MainloopSm90TmaGmmaWarpSpecializedILi4ENS5_IJNS4_1CILi1EEESB_SB_EEENS1_32KernelTmaWarpSpecializedPingpongEEENS5_IJNSA_ILi64EEESF_NSA_ILi128EEEEEENS_10bfloat16_tENS5_IJlSB_lEEESI_SJ_NS4_8TiledMMAINS4_8MMA_AtomIJNS4_4SM904GMMA27MMA_64x64x16_F32BF16BF16_SSILNSN_5MajorE0ELSP_0ELNSN_7ScaleInE1ELSQ_1EEEEEENS4_6LayoutISC_NS5_IJNSA_ILi0EEESU_SU_EEEEENS5_IJNS4_10UnderscoreESX_SX_EEEEENS4_13SM90_TMA_LOADENS4_14ComposedLayoutINS4_7SwizzleILi3ELi4ELi3EEENS4_18smem_ptr_flag_bitsILi16EEENST_INS5_IJNSA_ILi8EEESF_EEENS5_IJSF_SB_EEEEEEEvNS4_8identityES10_S1A_vS1B_EENS_8epilogue10collective6detail29Sm90TmaWarpSpecializedAdapterINS1E_15DefaultEpilogueISI_SJ_SJ_NS1D_6thread17LinearCombinationISI_Li1EffLNS1I_9ScaleType4KindE0ELNS_15FloatRoundStyleE2ESI_EENS1_15EpilogueDefaultEEEEEvvEEEEvNT_6ParamsE --------------------------
	.section	.nv.shared._ZN7cutlass13device_kernelINS_4gemm6kernel13GemmUniversalIN4cute5tupleIJiiiiEEENS1_10collective13CollectiveMmaINS1_34MainloopSm90TmaGmmaWarpSpecializedILi4ENS5_IJNS4_1CILi1EEESB_SB_EEENS1_32KernelTmaWarpSpecializedPingpongEEENS5_IJNSA_ILi64EEESF_NSA_ILi128EEEEEENS_10bfloat16_tENS5_IJlSB_lEEESI_SJ_NS4_8TiledMMAINS4_8MMA_AtomIJNS4_4SM904GMMA27MMA_64x64x16_F32BF16BF16_SSILNSN_5MajorE0ELSP_0ELNSN_7ScaleInE1ELSQ_1EEEEEENS4_6LayoutISC_NS5_IJNSA_ILi0EEESU_SU_EEEEENS5_IJNS4_10UnderscoreESX_SX_EEEEENS4_13SM90_TMA_LOADENS4_14ComposedLayoutINS4_7SwizzleILi3ELi4ELi3EEENS4_18smem_ptr_flag_bitsILi16EEENST_INS5_IJNSA_ILi8EEESF_EEENS5_IJSF_SB_EEEEEEEvNS4_8identityES10_S1A_vS1B_EENS_8epilogue10collective6detail29Sm90TmaWarpSpecializedAdapterINS1E_15DefaultEpilogueISI_SJ_SJ_NS1D_6thread17LinearCombinationISI_Li1EffLNS1I_9ScaleType4KindE0ELNS_15FloatRoundStyleE2ESI_EENS1_15EpilogueDefaultEEEEEvvEEEEvNT_6ParamsE,"aw",@nobits
	.sectionflags	@""
	.align	16
	.zero		1024


//--------------------- .nv.shared.reserved.0     --------------------------
	.section	.nv.shared.reserved.0,"aw",@nobits
	.weak		__nv_reservedSMEM_offset_0_alias
	.size		__nv_reservedSMEM_offset_0_alias, 0, 0
	.other		__nv_reservedSMEM_offset_0_alias,@"STO_CUDA_RESERVED_SHARED STV_DEFAULT"
__nv_reservedSMEM_offset_0_alias:
	.zero		0


//--------------------- .nv.global                --------------------------
	.section	.nv.global,"aw",@nobits
.nv.global:
	.type		_ZN39_INTERNAL_06b6755e_4_k_cu_9a7274af_30294cute1_E,@object
	.size		_ZN39_INTERNAL_06b6755e_4_k_cu_9a7274af_30294cute1_E,(_ZN39_INTERNAL_06b6755e_4_k_cu_9a7274af_30294cuda3std3__45__cpo6cbeginE - _ZN39_INTERNAL_06b6755e_4_k_cu_9a7274af_30294cute1_E)
_ZN39_INTERNAL_06b6755e_4_k_cu_9a7274af_30294cute1_E:
	.zero		1
	.type		_ZN39_INTERNAL_06b6755e_4_k_cu_9a7274af_30294cuda3std3__45__cpo6cbeginE,@object
	.size		_ZN39_INTERNAL_06b6755e_4_k_cu_9a7274af_30294cuda3std3__45__cpo6cbeginE,(_ZN39_INTERNAL_06b6755e_4_k_cu_9a7274af_30294cuda3std3__48in_placeE - _ZN39_INTERNAL_06b6755e_4_k_cu_9a7274af_30294cuda3std3__45__cpo6cbeginE)
_ZN39_INTERNAL_06b6755e_4_k_cu_9a7274af_30294cuda3std3__45__cpo6cbeginE:
	.zero		1
	.type		_ZN39_INTERNAL_06b6755e_4_k_cu_9a7274af_30294cuda3std3__48in_placeE,@object
	.size		_ZN39_INTERNAL_06b6755e_4_k_cu_9a7274af_30294cuda3std3__48in_placeE,(_ZN39_INTERNAL_06b6755e_4_k_cu_9a7274af_30294cuda3std6ranges3__45__cpo9iter_moveE - _ZN39_INTERNAL_06b6755e_4_k_cu_9a7274af_30294cuda3std3__48in_placeE)
_ZN39_INTERNAL_06b6755e_4_k_cu_9a7274af_30294cuda3std3__48in_placeE:
	.zero		1
	.type		_ZN39_INTERNAL_06b6755e_4_k_cu_9a7274af_30294cuda3std6ranges3__45__cpo9iter_moveE,@object
	.size		_ZN39_INTERNAL_06b6755e_4_k_cu_9a7274af_30294cuda3std6ranges3__45__cpo9iter_moveE,(_ZN39_INTERNAL_06b6755e_4_k_cu_9a7274af_30294cuda3std3__45__cpo5beginE - _ZN39_INTERNAL_06b6755e_4_k_cu_9a7274af_30294cuda3std6ranges3__45__cpo9iter_moveE)
_ZN39_INTERNAL_06b6755e_4_k_cu_9a7274af_30294cuda3std6ranges3__45__cpo9iter_moveE:
	.zero		1
	.type		_ZN39_INTERNAL_06b6755e_4_k_cu_9a7274af_30294cuda3std3__45__cpo5beginE,@object
	.size		_ZN39_INTERNAL_06b6755e_4_k_cu_9a7274af_30294cuda3std3__45__cpo5beginE,(_ZN39_INTERNAL_06b6755e_4_k_cu_9a7274af_30294cuda3std3__441_GLOBAL__N__06b6755e_4_k_cu_9a7274af_30296ignoreE - _ZN39_INTERNAL_06b6755e_4_k_cu_9a7274af_30294cuda3std3__45__cpo5beginE)
_ZN39_INTERNAL_06b6755e_4_k_cu_9a7274af_30294cuda3std3__45__cpo5beginE:
	.zero		1
	.type		_ZN39_INTERNAL_06b6755e_4_k_cu_9a7274af_30294cuda3std3__441_GLOBAL__N__06b6755e_4_k_cu_9a7274af_30296ignoreE,@object
	.size		_ZN39_INTERNAL_06b6755e_4_k_cu_9a7274af_30294cuda3std3__441_GLOBAL__N__06b6755e_4_k_cu_9a7274af_30296ignoreE,(_ZN39_INTERNAL_06b6755e_4_k_cu_9a7274af_30294cute7productE - _ZN39_INTERNAL_06b6755e_4_k_cu_9a7274af_30294cuda3std3__441_GLOBAL__N__06b6755e_4_k_cu_9a7274af_30296ignoreE)
_ZN39_INTERNAL_06b6755e_4_k_cu_9a7274af_30294cuda3std3__441_GLOBAL__N__06b6755e_4_k_cu_9a7274af_30296ignoreE:
	.zero		1
	.type		_ZN39_INTERNAL_06b6755e_4_k_cu_9a7274af_30294cute7productE,@object
	.size		_ZN39_INTERNAL_06b6755e_4_k_cu_9a7274af_30294cute7productE,(_ZN39_INTERNAL_06b6755e_4_k_cu_9a7274af_30294cuda3std3__45__cpo3endE - _ZN39_INTERNAL_06b6755e_4_k_cu_9a7274af_30294cute7productE)
_ZN39_INTERNAL_06b6755e_4_k_cu_9a7274af_30294cute7productE:
	.zero		1
	.type		_ZN39_INTERNAL_06b6755e_4_k_cu_9a7274af_30294cuda3std3__45__cpo3endE,@object
	.size		_ZN39_INTERNAL_06b6755e_4_k_cu_9a7274af_30294cuda3std3__45__cpo3endE,(_ZN39_INTERNAL_06b6755e_4_k_cu_9a7274af_30294cuda3std3__419piecewise_constructE - _ZN39_INTERNAL_06b6755e_4_k_cu_9a7274af_30294cuda3std3__45__cpo3endE)
_ZN39_INTERNAL_06b6755e_4_k_cu_9a7274af_30294cuda3std3__45__cpo3endE:
	.zero		1
	.type		_ZN39_INTERNAL_06b6755e_4_k_cu_9a7274af_30294cuda3std3__419piecewise_constructE,@object
	.size		_ZN39_INTERNAL_06b6755e_4_k_cu_9a7274af_30294cuda3std3__419piecewise_constructE,(_ZN39_INTERNAL_06b6755e_4_k_cu_9a7274af_30294cuda3std3__45__cpo4cendE - _ZN39_INTERNAL_06b6755e_4_k_cu_9a7274af_30294cuda3std3__419piecewise_constructE)
_ZN39_INTERNAL_06b6755e_4_k_cu_9a7274af_30294cuda3std3__419piecewise_constructE:
	.zero		1
	.type		_ZN39_INTERNAL_06b6755e_4_k_cu_9a7274af_30294cuda3std3__45__cpo4cendE,@object
	.size		_ZN39_INTERNAL_06b6755e_4_k_cu_9a7274af_30294cuda3std3__45__cpo4cendE,(_ZN39_INTERNAL_06b6755e_4_k_cu_9a7274af_30294cuda3std6ranges3__45__cpo4swapE - _ZN39_INTERNAL_06b6755e_4_k_cu_9a7274af_30294cuda3std3__45__cpo4cendE)
_ZN39_INTERNAL_06b6755e_4_k_cu_9a7274af_30294cuda3std3__45__cpo4cendE:
	.zero		1
	.type		_ZN39_INTERNAL_06b6755e_4_k_cu_9a7274af_30294cuda3std6ranges3__45__cpo4swapE,@object
	.size		_ZN39_INTERNAL_06b6755e_4_k_cu_9a7274af_30294cuda3std6ranges3__45__cpo4swapE,(.L_8 - _ZN39_INTERNAL_06b6755e_4_k_cu_9a7274af_30294cuda3std6ranges3__45__cpo4swapE)
_ZN39_INTERNAL_06b6755e_4_k_cu_9a7274af_30294cuda3std6ranges3__45__cpo4swapE:
	.zero		1
.L_8:


//--------------------- .nv.constant0._ZN7cutlass13device_kernelINS_4gemm6kernel13GemmUniversalIN4cute5tupleIJiiiiEEENS1_10collective13CollectiveMmaINS1_34MainloopSm90TmaGmmaWarpSpecializedILi4ENS5_IJNS4_1CILi1EEESB_SB_EEENS1_32KernelTmaWarpSpecializedPingpongEEENS5_IJNSA_ILi64EEESF_NSA_ILi128EEEEEENS_10bfloat16_tENS5_IJlSB_lEEESI_SJ_NS4_8TiledMMAINS4_8MMA_AtomIJNS4_4SM904GMMA27MMA_64x64x16_F32BF16BF16_SSILNSN_5MajorE0ELSP_0ELNSN_7ScaleInE1ELSQ_1EEEEEENS4_6LayoutISC_NS5_IJNSA_ILi0EEESU_SU_EEEEENS5_IJNS4_10UnderscoreESX_SX_EEEEENS4_13SM90_TMA_LOADENS4_14ComposedLayoutINS4_7SwizzleILi3ELi4ELi3EEENS4_18smem_ptr_flag_bitsILi16EEENST_INS5_IJNSA_ILi8EEESF_EEENS5_IJSF_SB_EEEEEEEvNS4_8identityES10_S1A_vS1B_EENS_8epilogue10collective6detail29Sm90TmaWarpSpecializedAdapterINS1E_15DefaultEpilogueISI_SJ_SJ_NS1D_6thread17LinearCombinationISI_Li1EffLNS1I_9ScaleType4KindE0ELNS_15FloatRoundStyleE2ESI_EENS1_15EpilogueDefaultEEEEEvvEEEEvNT_6ParamsE --------------------------
	.section	.nv.constant0._ZN7cutlass13device_kernelINS_4gemm6kernel13GemmUniversalIN4cute5tupleIJiiiiEEENS1_10collective13CollectiveMmaINS1_34MainloopSm90TmaGmmaWarpSpecializedILi4ENS5_IJNS4_1CILi1EEESB_SB_EEENS1_32KernelTmaWarpSpecializedPingpongEEENS5_IJNSA_ILi64EEESF_NSA_ILi128EEEEEENS_10bfloat16_tENS5_IJlSB_lEEESI_SJ_NS4_8TiledMMAINS4_8MMA_AtomIJNS4_4SM904GMMA27MMA_64x64x16_F32BF16BF16_SSILNSN_5MajorE0ELSP_0ELNSN_7ScaleInE1ELSQ_1EEEEEENS4_6LayoutISC_NS5_IJNSA_ILi0EEESU_SU_EEEEENS5_IJNS4_10UnderscoreESX_SX_EEEEENS4_13SM90_TMA_LOADENS4_14ComposedLayoutINS4_7SwizzleILi3ELi4ELi3EEENS4_18smem_ptr_flag_bitsILi16EEENST_INS5_IJNSA_ILi8EEESF_EEENS5_IJSF_SB_EEEEEEEvNS4_8identityES10_S1A_vS1B_EENS_8epilogue10collective6detail29Sm90TmaWarpSpecializedAdapterINS1E_15DefaultEpilogueISI_SJ_SJ_NS1D_6thread17LinearCombinationISI_Li1EffLNS1I_9ScaleType4KindE0ELNS_15FloatRoundStyleE2ESI_EENS1_15EpilogueDefaultEEEEEvvEEEEvNT_6ParamsE,"a",@progbits
	.sectionflags	@""
	.align	4
.nv.constant0._ZN7cutlass13device_kernelINS_4gemm6kernel13GemmUniversalIN4cute5tupleIJiiiiEEENS1_10collective13CollectiveMmaINS1_34MainloopSm90TmaGmmaWarpSpecializedILi4ENS5_IJNS4_1CILi1EEESB_SB_EEENS1_32KernelTmaWarpSpecializedPingpongEEENS5_IJNSA_ILi64EEESF_NSA_ILi128EEEEEENS_10bfloat16_tENS5_IJlSB_lEEESI_SJ_NS4_8TiledMMAINS4_8MMA_AtomIJNS4_4SM904GMMA27MMA_64x64x16_F32BF16BF16_SSILNSN_5MajorE0ELSP_0ELNSN_7ScaleInE1ELSQ_1EEEEEENS4_6LayoutISC_NS5_IJNSA_ILi0EEESU_SU_EEEEENS5_IJNS4_10UnderscoreESX_SX_EEEEENS4_13SM90_TMA_LOADENS4_14ComposedLayoutINS4_7SwizzleILi3ELi4ELi3EEENS4_18smem_ptr_flag_bitsILi16EEENST_INS5_IJNSA_ILi8EEESF_EEENS5_IJSF_SB_EEEEEEEvNS4_8identityES10_S1A_vS1B_EENS_8epilogue10collective6detail29Sm90TmaWarpSpecializedAdapterINS1E_15DefaultEpilogueISI_SJ_SJ_NS1D_6thread17LinearCombinationISI_Li1EffLNS1I_9ScaleType4KindE0ELNS_15FloatRoundStyleE2ESI_EENS1_15EpilogueDefaultEEEEEvvEEEEvNT_6ParamsE:
	.zero		1664


//--------------------- SYMBOLS --------------------------

	.type		.nv.reservedSmem.offset0,@object
	.size		.nv.reservedSmem.offset0,0x4
	.type		__assertfail,@function
